def matmul_kernel(
    a_ptr,
    b_ptr,
    c_ptr,
    M,
    N,
    K,
    stride_am,
    stride_ak,
    stride_bk,
    stride_bn,
    stride_cm,
    stride_cn,
    BLOCK_M: tl.constexpr,
    BLOCK_N: tl.constexpr,
    BLOCK_K: tl.constexpr,
    GROUP_M: tl.constexpr,
):
    pid = tl.program_id(axis=0)
    num_pid_m = tl.cdiv(M, BLOCK_M)
    num_pid_n = tl.cdiv(N, BLOCK_N)
    num_pid_in_group = GROUP_M * num_pid_n
    group_id = pid // num_pid_in_group
    first_pid_m = group_id * GROUP_M
    group_size_m = min(num_pid_m - first_pid_m, GROUP_M)
    pid_m = first_pid_m + ((pid % num_pid_in_group) % group_size_m)
    pid_n = (pid % num_pid_in_group) // group_size_m

    offs_am = (pid_m * BLOCK_M + tl.arange(0, BLOCK_M)) % M
    offs_bn = (pid_n * BLOCK_N + tl.arange(0, BLOCK_N)) % N
    offs_k = tl.arange(0, BLOCK_K)
    a_ptrs = a_ptr + offs_am[:, None] * stride_am + offs_k[None, :] * stride_ak
    b_ptrs = b_ptr + offs_k[:, None] * stride_bk + offs_bn[None, :] * stride_bn

    acc = tl.zeros((BLOCK_M, BLOCK_N), dtype=tl.float32)
    for kk in range(0, tl.cdiv(K, BLOCK_K)):
        a = tl.load(a_ptrs, mask=offs_k[None, :] < K - kk * BLOCK_K, other=0.0)
        b = tl.load(b_ptrs, mask=offs_k[:, None] < K - kk * BLOCK_K, other=0.0)
        acc = tl.dot(a, b, acc)
        a_ptrs += BLOCK_K * stride_ak
        b_ptrs += BLOCK_K * stride_bk

    c = acc.to(c_ptr.dtype.element_ty)
    offs_cm = pid_m * BLOCK_M + tl.arange(0, BLOCK_M)
    offs_cn = pid_n * BLOCK_N + tl.arange(0, BLOCK_N)
    c_ptrs = c_ptr + offs_cm[:, None] * stride_cm + offs_cn[None, :] * stride_cn
    mask = (offs_cm[:, None] < M) & (offs_cn[None, :] < N)
    tl.store(c_ptrs, c, mask=mask)

# config = {"BLOCK_K": 32, "BLOCK_M": 32, "BLOCK_N": 128, "GROUP_M": 8, "arch": "sm_90", "dtype": "bf16", "num_ctas": 1, "num_stages": 2, "num_warps": 4}
# arch = sm_90


// ===== COMPILED SASS (sm_90a) =====

	.target	sm_90a

	.elftype	@"ET_EXEC"


//--------------------- .note.nv.tkinfo           --------------------------
	.section	.note.nv.tkinfo,"",@"SHT_NOTE"
	.sectionflags	@"SHF_NOTE_NV_TKINFO"
	.tkinfo
        /*0018*/ 	.word	0x00000002
        /*0030*/ 	.string	""
        /*0030*/ 	.string	"ptxas"
        /*0030*/ 	.string	"Cuda compilation tools, release 13.0, V13.0.88"
        /*0030*/ 	.string	"Build cuda_13.0.r13.0/compiler.36424714_0"
        /*0030*/ 	.string	"-v  -suppress-debug-info  -lineinfo  -arch sm_90a "



//--------------------- .note.nv.cuinfo           --------------------------
	.section	.note.nv.cuinfo,"",@"SHT_NOTE"
	.sectionflags	@"SHF_NOTE_NV_CUINFO"
        /*0018*/ 	.short	0x0002
        /*001a*/ 	.short	0x005a
        /*001c*/ 	.short	0x0082
	.zero		2


//--------------------- .nv.info                  --------------------------
	.section	.nv.info,"",@"SHT_CUDA_INFO"
	.align	4


	//----- nvinfo : EIATTR_REGCOUNT
	.align		4
        /*0000*/ 	.byte	0x04, 0x2f
        /*0002*/ 	.short	(.L_1 - .L_0)
	.align		4
.L_0:
        /*0004*/ 	.word	index@(matmul_kernel)
        /*0008*/ 	.word	0x000000f2


	//----- nvinfo : EIATTR_FRAME_SIZE
	.align		4
.L_1:
        /*000c*/ 	.byte	0x04, 0x11
        /*000e*/ 	.short	(.L_3 - .L_2)
	.align		4
.L_2:
        /*0010*/ 	.word	index@(matmul_kernel)
        /*0014*/ 	.word	0x00000000


	//----- nvinfo : EIATTR_MIN_STACK_SIZE
	.align		4
.L_3:
        /*0018*/ 	.byte	0x04, 0x12
        /*001a*/ 	.short	(.L_5 - .L_4)
	.align		4
.L_4:
        /*001c*/ 	.word	index@(matmul_kernel)
        /*0020*/ 	.word	0x00000000
.L_5:


//--------------------- .nv.compat                --------------------------
	.section	.nv.compat,"",@"SHT_CUDA_COMPAT_INFO"
	.align	4
        /*0000*/ 	.byte	0x02, 0x09, 0x01, 0x00, 0x02, 0x02, 0x01, 0x00, 0x02, 0x05, 0x05, 0x00, 0x03, 0x07, 0x01, 0x01
        /*0010*/ 	.byte	0x02, 0x03, 0x00, 0x00, 0x02, 0x06, 0x01, 0x00, 0x04, 0x0b, 0x08, 0x00, 0x00, 0x00, 0x00, 0x00
        /*0020*/ 	.byte	0x00, 0x00, 0x00, 0x00


//--------------------- .nv.info.matmul_kernel    --------------------------
	.section	.nv.info.matmul_kernel,"",@"SHT_CUDA_INFO"
	.sectionflags	@""
	.align	4


	//----- nvinfo : EIATTR_CUDA_API_VERSION
	.align		4
        /*0000*/ 	.byte	0x04, 0x37
        /*0002*/ 	.short	(.L_7 - .L_6)
.L_6:
        /*0004*/ 	.word	0x00000082


	//----- nvinfo : EIATTR_KPARAM_INFO
	.align		4
.L_7:
        /*0008*/ 	.byte	0x04, 0x17
        /*000a*/ 	.short	(.L_9 - .L_8)
.L_8:
        /*000c*/ 	.word	0x00000000
        /*0010*/ 	.short	0x000d
        /*0012*/ 	.short	0x0048
        /*0014*/ 	.byte	0x00, 0xf4, 0x21, 0x00


	//----- nvinfo : EIATTR_KPARAM_INFO
	.align		4
.L_9:
        /*0018*/ 	.byte	0x04, 0x17
        /*001a*/ 	.short	(.L_11 - .L_10)
.L_10:
        /*001c*/ 	.word	0x00000000
        /*0020*/ 	.short	0x000c
        /*0022*/ 	.short	0x0040
        /*0024*/ 	.byte	0x00, 0xf4, 0x21, 0x00


	//----- nvinfo : EIATTR_KPARAM_INFO
	.align		4
.L_11:
        /*0028*/ 	.byte	0x04, 0x17
        /*002a*/ 	.short	(.L_13 - .L_12)
.L_12:
        /*002c*/ 	.word	0x00000000
        /*0030*/ 	.short	0x000b
        /*0032*/ 	.short	0x0038
        /*0034*/ 	.byte	0x00, 0xf0, 0x11, 0x00


	//----- nvinfo : EIATTR_KPARAM_INFO
	.align		4
.L_13:
        /*0038*/ 	.byte	0x04, 0x17
        /*003a*/ 	.short	(.L_15 - .L_14)
.L_14:
        /*003c*/ 	.word	0x00000000
        /*0040*/ 	.short	0x000a
        /*0042*/ 	.short	0x0034
        /*0044*/ 	.byte	0x00, 0xf0, 0x11, 0x00


	//----- nvinfo : EIATTR_KPARAM_INFO
	.align		4
.L_15:
        /*0048*/ 	.byte	0x04, 0x17
        /*004a*/ 	.short	(.L_17 - .L_16)
.L_16:
        /*004c*/ 	.word	0x00000000
        /*0050*/ 	.short	0x0009
        /*0052*/ 	.short	0x0030
        /*0054*/ 	.byte	0x00, 0xf0, 0x11, 0x00


	//----- nvinfo : EIATTR_KPARAM_INFO
	.align		4
.L_17:
        /*0058*/ 	.byte	0x04, 0x17
        /*005a*/ 	.short	(.L_19 - .L_18)
.L_18:
        /*005c*/ 	.word	0x00000000
        /*0060*/ 	.short	0x0008
        /*0062*/ 	.short	0x002c
        /*0064*/ 	.byte	0x00, 0xf0, 0x11, 0x00


	//----- nvinfo : EIATTR_KPARAM_INFO
	.align		4
.L_19:
        /*0068*/ 	.byte	0x04, 0x17
        /*006a*/ 	.short	(.L_21 - .L_20)
.L_20:
        /*006c*/ 	.word	0x00000000
        /*0070*/ 	.short	0x0007
        /*0072*/ 	.short	0x0028
        /*0074*/ 	.byte	0x00, 0xf0, 0x11, 0x00


	//----- nvinfo : EIATTR_KPARAM_INFO
	.align		4
.L_21:
        /*0078*/ 	.byte	0x04, 0x17
        /*007a*/ 	.short	(.L_23 - .L_22)
.L_22:
        /*007c*/ 	.word	0x00000000
        /*0080*/ 	.short	0x0006
        /*0082*/ 	.short	0x0024
        /*0084*/ 	.byte	0x00, 0xf0, 0x11, 0x00


	//----- nvinfo : EIATTR_KPARAM_INFO
	.align		4
.L_23:
        /*0088*/ 	.byte	0x04, 0x17
        /*008a*/ 	.short	(.L_25 - .L_24)
.L_24:
        /*008c*/ 	.word	0x00000000
        /*0090*/ 	.short	0x0005
        /*0092*/ 	.short	0x0020
        /*0094*/ 	.byte	0x00, 0xf0, 0x11, 0x00


	//----- nvinfo : EIATTR_KPARAM_INFO
	.align		4
.L_25:
        /*0098*/ 	.byte	0x04, 0x17
        /*009a*/ 	.short	(.L_27 - .L_26)
.L_26:
        /*009c*/ 	.word	0x00000000
        /*00a0*/ 	.short	0x0004
        /*00a2*/ 	.short	0x001c
        /*00a4*/ 	.byte	0x00, 0xf0, 0x11, 0x00


	//----- nvinfo : EIATTR_KPARAM_INFO
	.align		4
.L_27:
        /*00a8*/ 	.byte	0x04, 0x17
        /*00aa*/ 	.short	(.L_29 - .L_28)
.L_28:
        /*00ac*/ 	.word	0x00000000
        /*00b0*/ 	.short	0x0003
        /*00b2*/ 	.short	0x0018
        /*00b4*/ 	.byte	0x00, 0xf0, 0x11, 0x00


	//----- nvinfo : EIATTR_KPARAM_INFO
	.align		4
.L_29:
        /*00b8*/ 	.byte	0x04, 0x17
        /*00ba*/ 	.short	(.L_31 - .L_30)
.L_30:
        /*00bc*/ 	.word	0x00000000
        /*00c0*/ 	.short	0x0002
        /*00c2*/ 	.short	0x0010
        /*00c4*/ 	.byte	0x00, 0xf4, 0x21, 0x00


	//----- nvinfo : EIATTR_KPARAM_INFO
	.align		4
.L_31:
        /*00c8*/ 	.byte	0x04, 0x17
        /*00ca*/ 	.short	(.L_33 - .L_32)
.L_32:
        /*00cc*/ 	.word	0x00000000
        /*00d0*/ 	.short	0x0001
        /*00d2*/ 	.short	0x0008
        /*00d4*/ 	.byte	0x00, 0xf4, 0x21, 0x00


	//----- nvinfo : EIATTR_KPARAM_INFO
	.align		4
.L_33:
        /*00d8*/ 	.byte	0x04, 0x17
        /*00da*/ 	.short	(.L_35 - .L_34)
.L_34:
        /*00dc*/ 	.word	0x00000000
        /*00e0*/ 	.short	0x0000
        /*00e2*/ 	.short	0x0000
        /*00e4*/ 	.byte	0x00, 0xf4, 0x21, 0x00


	//----- nvinfo : EIATTR_SPARSE_MMA_MASK
	.align		4
.L_35:
        /*00e8*/ 	.byte	0x03, 0x50
        /*00ea*/ 	.short	0x0000


	//----- nvinfo : EIATTR_MAXREG_COUNT
	.align		4
        /*00ec*/ 	.byte	0x03, 0x1b
        /*00ee*/ 	.short	0x00ff


	//----- nvinfo : EIATTR_NUM_BARRIERS
	.align		4
        /*00f0*/ 	.byte	0x02, 0x4c
        /*00f2*/ 	.byte	0x01
	.zero		1


	//----- nvinfo : EIATTR_MERCURY_ISA_VERSION
	.align		4
        /*00f4*/ 	.byte	0x03, 0x5f
        /*00f6*/ 	.short	0x0101


	//----- nvinfo : EIATTR_EXIT_INSTR_OFFSETS
	.align		4
        /*00f8*/ 	.byte	0x04, 0x1c
        /*00fa*/ 	.short	(.L_37 - .L_36)


	//   ....[0]....
.L_36:
        /*00fc*/ 	.word	0x00004880


	//   ....[1]....
        /*0100*/ 	.word	0x000048b0


	//----- nvinfo : EIATTR_REQNTID
	.align		4
.L_37:
        /*0104*/ 	.byte	0x04, 0x10
        /*0106*/ 	.short	(.L_39 - .L_38)
.L_38:
        /*0108*/ 	.word	0x00000080
        /*010c*/ 	.word	0x00000001
        /*0110*/ 	.word	0x00000001


	//----- nvinfo : EIATTR_CBANK_PARAM_SIZE
	.align		4
.L_39:
        /*0114*/ 	.byte	0x03, 0x19
        /*0116*/ 	.short	0x0050


	//----- nvinfo : EIATTR_PARAM_CBANK
	.align		4
        /*0118*/ 	.byte	0x04, 0x0a
        /*011a*/ 	.short	(.L_41 - .L_40)
	.align		4
.L_40:
        /*011c*/ 	.word	index@(.nv.constant0.matmul_kernel)
        /*0120*/ 	.short	0x0210
        /*0122*/ 	.short	0x0050


	//----- nvinfo : EIATTR_SW_WAR
	.align		4
.L_41:
        /*0124*/ 	.byte	0x04, 0x36
        /*0126*/ 	.short	(.L_43 - .L_42)
.L_42:
        /*0128*/ 	.word	0x00000008
.L_43:


//--------------------- .nv.callgraph             --------------------------
	.section	.nv.callgraph,"",@"SHT_CUDA_CALLGRAPH"
	.align	4
	.sectionentsize	8
	.align		4
        /*0000*/ 	.word	0x00000000
	.align		4
        /*0004*/ 	.word	0xffffffff
	.align		4
        /*0008*/ 	.word	0x00000000
	.align		4
        /*000c*/ 	.word	0xfffffffe
	.align		4
        /*0010*/ 	.word	0x00000000
	.align		4
        /*0014*/ 	.word	0xfffffffd
	.align		4
        /*0018*/ 	.word	0x00000000
	.align		4
        /*001c*/ 	.word	0xfffffffc


//--------------------- .text.matmul_kernel       --------------------------
	.section	.text.matmul_kernel,"ax",@progbits
	.align	128
        .global         matmul_kernel
        .type           matmul_kernel,@function
        .size           matmul_kernel,(.L_x_4 - matmul_kernel)
        .other          matmul_kernel,@"STO_CUDA_ENTRY STV_DEFAULT"
matmul_kernel:
.text.matmul_kernel:
[----:B------:R-:W-:Y:S08]  /*0000*/  LDC R1, c[0x0][0x28] ;  /* 0x00000a00ff017b82 */ /* 0x000ff00000000800 */
[----:B------:R-:W0:Y:S01]  /*0010*/  LDC.64 R18, c[0x0][0x228] ;  /* 0x00008a00ff127b82 */ /* 0x000e220000000a00 */
[----:B------:R-:W1:Y:S01]  /*0020*/  S2R R5, SR_CTAID.X ;  /* 0x0000000000057919 */ /* 0x000e620000002500 */
[----:B------:R-:W-:Y:S01]  /*0030*/  ULDC UR4, c[0x0][0x230] ;  /* 0x00008c0000047ab9 */ /* 0x000fe20000000800 */
[----:B------:R-:W-:Y:S01]  /*0040*/  UMOV UR5, 0x400 ;  /* 0x0000040000057882 */ /* 0x000fe20000000000 */
[----:B------:R-:W-:Y:S01]  /*0050*/  UIADD3 UR4, UR4, 0x1f, URZ ;  /* 0x0000001f04047890 */ /* 0x000fe2000fffe03f */
[----:B------:R-:W-:Y:S01]  /*0060*/  ULDC.64 UR8, c[0x0][0x208] ;  /* 0x0000820000087ab9 */ /* 0x000fe20000000a00 */
[----:B------:R-:W-:-:S02]  /*0070*/  ULDC UR7, c[0x0][0x230] ;  /* 0x00008c0000077ab9 */ /* 0x000fc40000000800 */
[----:B------:R-:W2:Y:S01]  /*0080*/  S2UR UR6, SR_CgaCtaId ;  /* 0x00000000000679c3 */ /* 0x000ea20000008800 */
[----:B------:R-:W-:Y:S01]  /*0090*/  UISETP.GT.AND UP0, UPT, UR4, 0x1f, UPT ;  /* 0x0000001f0400788c */ /* 0x000fe2000bf04270 */
[----:B0-----:R-:W-:-:S05]  /*00a0*/  VIADD R0, R19, 0x7f ;  /* 0x0000007f13007836 */ /* 0x001fca0000000000 */
[----:B------:R-:W-:Y:S01]  /*00b0*/  SHF.R.S32.HI R3, RZ, 0x1f, R0 ;  /* 0x0000001fff037819 */ /* 0x000fe20000011400 */
[----:B--2---:R-:W-:-:S03]  /*00c0*/  ULEA UR5, UR6, UR5, 0x18 ;  /* 0x0000000506057291 */ /* 0x004fc6000f8ec03f */
[----:B------:R-:W-:Y:S02]  /*00d0*/  LEA.HI R3, R3, R0, RZ, 0x7 ;  /* 0x0000000003037211 */ /* 0x000fe400078f38ff */
[----:B-1----:R-:W-:Y:S02]  /*00e0*/  IABS R8, R5 ;  /* 0x0000000500087213 */ /* 0x002fe40000000000 */
[----:B------:R-:W-:-:S05]  /*00f0*/  SHF.R.S32.HI R3, RZ, 0x7, R3 ;  /* 0x00000007ff037819 */ /* 0x000fca0000011403 */
[----:B------:R-:W-:-:S05]  /*0100*/  IMAD.SHL.U32 R4, R3, 0x8, RZ ;  /* 0x0000000803047824 */ /* 0x000fca00078e00ff */
[-C--:B------:R-:W-:Y:S02]  /*0110*/  IABS R7, R4.reuse ;  /* 0x0000000400077213 */ /* 0x080fe40000000000 */
[----:B------:R-:W-:Y:S02]  /*0120*/  IABS R10, R4 ;  /* 0x00000004000a7213 */ /* 0x000fe40000000000 */
[----:B------:R-:W0:Y:S08]  /*0130*/  I2F.RP R0, R7 ;  /* 0x0000000700007306 */ /* 0x000e300000209400 */
[----:B0-----:R-:W0:Y:S02]  /*0140*/  MUFU.RCP R0, R0 ;  /* 0x0000000000007308 */ /* 0x001e240000001000 */
[----:B0-----:R-:W-:-:S02]  /*0150*/  VIADD R2, R0, 0xffffffe ;  /* 0x0ffffffe00027836 */ /* 0x001fc40000000000 */
[----:B------:R-:W-:-:S04]  /*0160*/  IMAD.MOV R0, RZ, RZ, -R10 ;  /* 0x000000ffff007224 */ /* 0x000fc800078e0a0a */
[----:B------:R0:W1:Y:S02]  /*0170*/  F2I.FTZ.U32.TRUNC.NTZ R3, R2 ;  /* 0x0000000200037305 */ /* 0x000064000021f000 */
[----:B0-----:R-:W-:Y:S02]  /*0180*/  IMAD.MOV.U32 R2, RZ, RZ, RZ ;  /* 0x000000ffff027224 */ /* 0x001fe400078e00ff */
[----:B-1----:R-:W-:-:S04]  /*0190*/  IMAD.MOV R6, RZ, RZ, -R3 ;  /* 0x000000ffff067224 */ /* 0x002fc800078e0a03 */
[----:B------:R-:W-:Y:S02]  /*01a0*/  IMAD R9, R6, R7, RZ ;  /* 0x0000000706097224 */ /* 0x000fe400078e02ff */
[----:B------:R-:W-:Y:S02]  /*01b0*/  IMAD.MOV.U32 R6, RZ, RZ, R8 ;  /* 0x000000ffff067224 */ /* 0x000fe400078e0008 */
[----:B------:R-:W-:-:S06]  /*01c0*/  IMAD.HI.U32 R3, R3, R9, R2 ;  /* 0x0000000903037227 */ /* 0x000fcc00078e0002 */
[----:B------:R-:W-:-:S04]  /*01d0*/  IMAD.HI.U32 R3, R3, R6, RZ ;  /* 0x0000000603037227 */ /* 0x000fc800078e00ff */
[----:B------:R-:W-:-:S05]  /*01e0*/  IMAD R0, R3, R0, R6 ;  /* 0x0000000003007224 */ /* 0x000fca00078e0206 */
[----:B------:R-:W-:-:S13]  /*01f0*/  ISETP.GT.U32.AND P1, PT, R7, R0, PT ;  /* 0x000000000700720c */ /* 0x000fda0003f24070 */
[----:B------:R-:W-:Y:S02]  /*0200*/  @!P1 IMAD.IADD R0, R0, 0x1, -R7 ;  /* 0x0000000100009824 */ /* 0x000fe400078e0a07 */
[----:B------:R-:W-:Y:S01]  /*0210*/  @!P1 VIADD R3, R3, 0x1 ;  /* 0x0000000103039836 */ /* 0x000fe20000000000 */
[----:B------:R-:W-:Y:S02]  /*0220*/  ISETP.NE.AND P1, PT, R4, RZ, PT ;  /* 0x000000ff0400720c */ /* 0x000fe40003f25270 */
[----:B------:R-:W-:Y:S02]  /*0230*/  ISETP.GE.U32.AND P0, PT, R0, R7, PT ;  /* 0x000000070000720c */ /* 0x000fe40003f06070 */
[----:B------:R-:W-:-:S04]  /*0240*/  LOP3.LUT R0, R5, R4, RZ, 0x3c, !PT ;  /* 0x0000000405007212 */ /* 0x000fc800078e3cff */
[----:B------:R-:W-:Y:S01]  /*0250*/  ISETP.GE.AND P2, PT, R0, RZ, PT ;  /* 0x000000ff0000720c */ /* 0x000fe20003f46270 */
[----:B------:R-:W-:-:S06]  /*0260*/  VIADD R0, R18, 0x1f ;  /* 0x0000001f12007836 */ /* 0x000fcc0000000000 */
[----:B------:R-:W-:-:S04]  /*0270*/  @P0 VIADD R3, R3, 0x1 ;  /* 0x0000000103030836 */ /* 0x000fc80000000000 */
[----:B------:R-:W-:Y:S01]  /*0280*/  IMAD.MOV.U32 R2, RZ, RZ, R3 ;  /* 0x000000ffff027224 */ /* 0x000fe200078e0003 */
[----:B------:R-:W-:-:S03]  /*0290*/  SHF.R.S32.HI R3, RZ, 0x1f, R0 ;  /* 0x0000001fff037819 */ /* 0x000fc60000011400 */
[----:B------:R-:W-:Y:S01]  /*02a0*/  @!P2 IMAD.MOV R2, RZ, RZ, -R2 ;  /* 0x000000ffff02a224 */ /* 0x000fe200078e0a02 */
[----:B------:R-:W-:Y:S02]  /*02b0*/  @!P1 LOP3.LUT R2, RZ, R4, RZ, 0x33, !PT ;  /* 0x00000004ff029212 */ /* 0x000fe400078e33ff */
[----:B------:R-:W-:-:S03]  /*02c0*/  LEA.HI R3, R3, R0, RZ, 0x5 ;  /* 0x0000000003037211 */ /* 0x000fc600078f28ff */
[----:B------:R-:W-:Y:S02]  /*02d0*/  IMAD.SHL.U32 R130, R2, 0x8, RZ ;  /* 0x0000000802827824 */ /* 0x000fe400078e00ff */
[----:B------:R-:W-:-:S03]  /*02e0*/  IMAD.MOV R2, RZ, RZ, -R2 ;  /* 0x000000ffff027224 */ /* 0x000fc600078e0a02 */
[----:B------:R-:W-:Y:S01]  /*02f0*/  LEA.HI.SX32 R3, R3, -R130, 0x1b ;  /* 0x8000008203037211 */ /* 0x000fe200078fdaff */
[----:B------:R-:W-:-:S03]  /*0300*/  IMAD R11, R4, R2, R5 ;  /* 0x00000002040b7224 */ /* 0x000fc600078e0205 */
[----:B------:R-:W-:Y:S02]  /*0310*/  VIMNMX R6, R3, 0x8, PT ;  /* 0x0000000803067848 */ /* 0x000fe40003fe0100 */
[----:B------:R-:W-:Y:S02]  /*0320*/  IABS R9, R11 ;  /* 0x0000000b00097213 */ /* 0x000fe40000000000 */
[-C--:B------:R-:W-:Y:S02]  /*0330*/  IABS R7, R6.reuse ;  /* 0x0000000600077213 */ /* 0x080fe40000000000 */
[----:B------:R-:W-:Y:S02]  /*0340*/  IABS R4, R6 ;  /* 0x0000000600047213 */ /* 0x000fe40000000000 */
[----:B------:R-:W0:Y:S08]  /*0350*/  I2F.RP R0, R7 ;  /* 0x0000000700007306 */ /* 0x000e300000209400 */
[----:B0-----:R-:W0:Y:S02]  /*0360*/  MUFU.RCP R0, R0 ;  /* 0x0000000000007308 */ /* 0x001e240000001000 */
[----:B0-----:R-:W-:-:S02]  /*0370*/  VIADD R3, R0, 0xffffffe ;  /* 0x0ffffffe00037836 */ /* 0x001fc40000000000 */
[----:B------:R-:W-:-:S04]  /*0380*/  IMAD.MOV R0, RZ, RZ, -R4 ;  /* 0x000000ffff007224 */ /* 0x000fc800078e0a04 */
[----:B------:R-:W0:Y:S02]  /*0390*/  F2I.FTZ.U32.TRUNC.NTZ R3, R3 ;  /* 0x0000000300037305 */ /* 0x000e24000021f000 */
[----:B0-----:R-:W-:-:S04]  /*03a0*/  IMAD.MOV R8, RZ, RZ, -R3 ;  /* 0x000000ffff087224 */ /* 0x001fc800078e0a03 */
[----:B------:R-:W-:-:S04]  /*03b0*/  IMAD.MOV.U32 R2, RZ, RZ, R8 ;  /* 0x000000ffff027224 */ /* 0x000fc800078e0008 */
[----:B------:R-:W-:Y:S02]  /*03c0*/  IMAD R5, R2, R7, RZ ;  /* 0x0000000702057224 */ /* 0x000fe400078e02ff */
[----:B------:R-:W-:-:S04]  /*03d0*/  IMAD.MOV.U32 R2, RZ, RZ, RZ ;  /* 0x000000ffff027224 */ /* 0x000fc800078e00ff */
[----:B------:R-:W-:Y:S01]  /*03e0*/  IMAD.HI.U32 R2, R3, R5, R2 ;  /* 0x0000000503027227 */ /* 0x000fe200078e0002 */
[----:B------:R-:W-:-:S04]  /*03f0*/  LOP3.LUT R3, R11, R6, RZ, 0x3c, !PT ;  /* 0x000000060b037212 */ /* 0x000fc800078e3cff */
[----:B------:R-:W-:Y:S01]  /*0400*/  ISETP.GE.AND P2, PT, R3, RZ, PT ;  /* 0x000000ff0300720c */ /* 0x000fe20003f46270 */
[----:B------:R-:W-:-:S04]  /*0410*/  IMAD.HI.U32 R2, R2, R9, RZ ;  /* 0x0000000902027227 */ /* 0x000fc800078e00ff */
[----:B------:R-:W-:-:S05]  /*0420*/  IMAD R0, R2, R0, R9 ;  /* 0x0000000002007224 */ /* 0x000fca00078e0209 */
[----:B------:R-:W-:-:S13]  /*0430*/  ISETP.GT.U32.AND P1, PT, R7, R0, PT ;  /* 0x000000000700720c */ /* 0x000fda0003f24070 */
[----:B------:R-:W-:Y:S02]  /*0440*/  @!P1 IMAD.IADD R0, R0, 0x1, -R7 ;  /* 0x0000000100009824 */ /* 0x000fe400078e0a07 */
[----:B------:R-:W-:Y:S01]  /*0450*/  @!P1 VIADD R2, R2, 0x1 ;  /* 0x0000000102029836 */ /* 0x000fe20000000000 */
[----:B------:R-:W-:Y:S02]  /*0460*/  ISETP.NE.AND P1, PT, R6, RZ, PT ;  /* 0x000000ff0600720c */ /* 0x000fe40003f25270 */
[----:B------:R-:W-:Y:S02]  /*0470*/  ISETP.GE.U32.AND P0, PT, R0, R7, PT ;  /* 0x000000070000720c */ /* 0x000fe40003f06070 */
[----:B------:R-:W0:Y:S11]  /*0480*/  S2R R0, SR_TID.X ;  /* 0x0000000000007919 */ /* 0x000e360000002100 */
[----:B------:R-:W-:Y:S01]  /*0490*/  @P0 VIADD R2, R2, 0x1 ;  /* 0x0000000102020836 */ /* 0x000fe20000000000 */
[----:B------:R-:W-:-:S03]  /*04a0*/  PLOP3.LUT P0, PT, PT, PT, UP0, 0x80, 0x0 ;  /* 0x000000000000781c */ /* 0x000fc60003f0f008 */
[----:B------:R-:W-:Y:S01]  /*04b0*/  @!P2 IMAD.MOV R2, RZ, RZ, -R2 ;  /* 0x000000ffff02a224 */ /* 0x000fe200078e0a02 */
[----:B------:R-:W-:-:S05]  /*04c0*/  @!P1 LOP3.LUT R2, RZ, R6, RZ, 0x33, !PT ;  /* 0x00000006ff029212 */ /* 0x000fca00078e33ff */
[----:B------:R-:W-:Y:S02]  /*04d0*/  IMAD.MOV R3, RZ, RZ, -R2 ;  /* 0x000000ffff037224 */ /* 0x000fe400078e0a02 */
[----:B------:R-:W-:Y:S02]  /*04e0*/  IMAD.SHL.U32 R2, R2, 0x80, RZ ;  /* 0x0000008002027824 */ /* 0x000fe400078e00ff */
[----:B------:R-:W-:-:S04]  /*04f0*/  IMAD R3, R6, R3, R11 ;  /* 0x0000000306037224 */ /* 0x000fc800078e020b */
[----:B------:R-:W-:Y:S01]  /*0500*/  IMAD.IADD R130, R130, 0x1, R3 ;  /* 0x0000000182827824 */ /* 0x000fe200078e0203 */
[----:B0-----:R-:W-:Y:S02]  /*0510*/  SHF.R.U32.HI R157, RZ, 0x5, R0 ;  /* 0x00000005ff9d7819 */ /* 0x001fe40000011600 */
[C---:B------:R-:W-:Y:S02]  /*0520*/  LOP3.LUT R151, R0.reuse, 0x1f, RZ, 0xc0, !PT ;  /* 0x0000001f00977812 */ /* 0x040fe400078ec0ff */
[----:B------:R-:W-:Y:S02]  /*0530*/  SGXT.U32 R157, R157, 0x2 ;  /* 0x000000029d9d781a */ /* 0x000fe40000000000 */
[----:B------:R-:W-:Y:S01]  /*0540*/  LOP3.LUT R131, R0, 0x60, RZ, 0xc0, !PT ;  /* 0x0000006000837812 */ /* 0x000fe200078ec0ff */
[----:B------:R-:W-:Y:S01]  /*0550*/  IMAD R130, R130, 0x20, R151 ;  /* 0x0000002082827824 */ /* 0x000fe200078e0297 */
[----:B------:R-:W-:Y:S02]  /*0560*/  LOP3.LUT R122, R2, R157, RZ, 0xfc, !PT ;  /* 0x0000009d027a7212 */ /* 0x000fe400078efcff */
[----:B------:R-:W-:-:S02]  /*0570*/  LOP3.LUT R149, R157, 0x4, RZ, 0xfc, !PT ;  /* 0x000000049d957812 */ /* 0x000fc400078efcff */
[C---:B------:R-:W-:Y:S02]  /*0580*/  LOP3.LUT R147, R157.reuse, 0x8, RZ, 0xfc, !PT ;  /* 0x000000089d937812 */ /* 0x040fe400078efcff */
[C---:B------:R-:W-:Y:S02]  /*0590*/  LOP3.LUT R145, R157.reuse, 0xc, RZ, 0xfc, !PT ;  /* 0x0000000c9d917812 */ /* 0x040fe400078efcff */
[C---:B------:R-:W-:Y:S02]  /*05a0*/  LOP3.LUT R141, R157.reuse, 0x10, RZ, 0xfc, !PT ;  /* 0x000000109d8d7812 */ /* 0x040fe400078efcff */
[C---:B------:R-:W-:Y:S02]  /*05b0*/  LOP3.LUT R143, R157.reuse, 0x14, RZ, 0xfc, !PT ;  /* 0x000000149d8f7812 */ /* 0x040fe400078efcff */
[C---:B------:R-:W-:Y:S02]  /*05c0*/  LOP3.LUT R155, R157.reuse, 0x18, RZ, 0xfc, !PT ;  /* 0x000000189d9b7812 */ /* 0x040fe400078efcff */
[----:B------:R-:W-:-:S02]  /*05d0*/  LOP3.LUT R139, R157, 0x1c, RZ, 0xfc, !PT ;  /* 0x0000001c9d8b7812 */ /* 0x000fc400078efcff */
[C-C-:B------:R-:W-:Y:S02]  /*05e0*/  LOP3.LUT R123, R2.reuse, 0x4, R157.reuse, 0xfe, !PT ;  /* 0x00000004027b7812 */ /* 0x140fe400078efe9d */
[C-C-:B------:R-:W-:Y:S02]  /*05f0*/  LOP3.LUT R124, R2.reuse, 0x8, R157.reuse, 0xfe, !PT ;  /* 0x00000008027c7812 */ /* 0x140fe400078efe9d */
[C-C-:B------:R-:W-:Y:S02]  /*0600*/  LOP3.LUT R125, R2.reuse, 0xc, R157.reuse, 0xfe, !PT ;  /* 0x0000000c027d7812 */ /* 0x140fe400078efe9d */
[C-C-:B------:R-:W-:Y:S02]  /*0610*/  LOP3.LUT R126, R2.reuse, 0x10, R157.reuse, 0xfe, !PT ;  /* 0x00000010027e7812 */ /* 0x140fe400078efe9d */
[C-C-:B------:R-:W-:Y:S02]  /*0620*/  LOP3.LUT R127, R2.reuse, 0x14, R157.reuse, 0xfe, !PT ;  /* 0x00000014027f7812 */ /* 0x140fe400078efe9d */
[----:B------:R-:W-:-:S02]  /*0630*/  LOP3.LUT R128, R2, 0x18, R157, 0xfe, !PT ;  /* 0x0000001802807812 */ /* 0x000fc400078efe9d */
[----:B------:R-:W-:Y:S02]  /*0640*/  LOP3.LUT R129, R2, 0x1c, R157, 0xfe, !PT ;  /* 0x0000001c02817812 */ /* 0x000fe400078efe9d */
[C---:B------:R-:W-:Y:S02]  /*0650*/  LOP3.LUT R140, R122.reuse, 0x20, RZ, 0xfc, !PT ;  /* 0x000000207a8c7812 */ /* 0x040fe400078efcff */
[C---:B------:R-:W-:Y:S02]  /*0660*/  LOP3.LUT R142, R122.reuse, 0x24, RZ, 0xfc, !PT ;  /* 0x000000247a8e7812 */ /* 0x040fe400078efcff */
[C---:B------:R-:W-:Y:S02]  /*0670*/  LOP3.LUT R144, R122.reuse, 0x28, RZ, 0xfc, !PT ;  /* 0x000000287a907812 */ /* 0x040fe400078efcff */
[C---:B------:R-:W-:Y:S02]  /*0680*/  LOP3.LUT R146, R122.reuse, 0x2c, RZ, 0xfc, !PT ;  /* 0x0000002c7a927812 */ /* 0x040fe400078efcff */
[----:B------:R-:W-:-:S02]  /*0690*/  LOP3.LUT R148, R122, 0x30, RZ, 0xfc, !PT ;  /* 0x000000307a947812 */ /* 0x000fc400078efcff */
[C---:B------:R-:W-:Y:S02]  /*06a0*/  LOP3.LUT R150, R122.reuse, 0x34, RZ, 0xfc, !PT ;  /* 0x000000347a967812 */ /* 0x040fe400078efcff */
        /* <DEDUP_REMOVED lines=17> */
[----:B------:R-:W-:Y:S01]  /*07c0*/  LOP3.LUT R178, R122, 0x7c, RZ, 0xfc, !PT ;  /* 0x0000007c7ab27812 */ /* 0x000fe200078efcff */
[----:B------:R-:W-:Y:S06]  /*07d0*/  @P0 BRA `(.L_x_0) ;  /* 0x0000000000300947 */ /* 0x000fec0003800000 */
[----:B------:R-:W-:Y:S01]  /*07e0*/  IMAD.SHL.U32 R131, R131, 0x10, RZ ;  /* 0x0000001083837824 */ /* 0x000fe200078e00ff */
[----:B------:R-:W-:Y:S01]  /*07f0*/  CS2R R32, SRZ ;  /* 0x0000000000207805 */ /* 0x000fe2000001ff00 */
[C---:B------:R-:W-:Y:S01]  /*0800*/  IMAD.SHL.U32 R132, R0.reuse, 0x40, RZ ;  /* 0x0000004000847824 */ /* 0x040fe200078e00ff */
[----:B------:R-:W-:Y:S01]  /*0810*/  CS2R R8, SRZ ;  /* 0x0000000000087805 */ /* 0x000fe2000001ff00 */
[----:B------:R-:W-:Y:S01]  /*0820*/  IMAD.SHL.U32 R133, R0, 0x8, RZ ;  /* 0x0000000800857824 */ /* 0x000fe200078e00ff */
[----:B------:R-:W-:Y:S02]  /*0830*/  CS2R R52, SRZ ;  /* 0x0000000000347805 */ /* 0x000fe4000001ff00 */
[----:B------:R-:W-:Y:S02]  /*0840*/  CS2R R6, SRZ ;  /* 0x0000000000067805 */ /* 0x000fe4000001ff00 */
[----:B------:R-:W-:Y:S02]  /*0850*/  CS2R R34, SRZ ;  /* 0x0000000000227805 */ /* 0x000fe4000001ff00 */
[----:B------:R-:W-:-:S02]  /*0860*/  CS2R R4, SRZ ;  /* 0x0000000000047805 */ /* 0x000fc4000001ff00 */
[----:B------:R-:W-:Y:S02]  /*0870*/  CS2R R54, SRZ ;  /* 0x0000000000367805 */ /* 0x000fe4000001ff00 */
[----:B------:R-:W-:Y:S01]  /*0880*/  CS2R R2, SRZ ;  /* 0x0000000000027805 */ /* 0x000fe2000001ff00 */
[----:B------:R-:W-:Y:S06]  /*0890*/  BRA `(.L_x_1) ;  /* 0x0000003000987947 */ /* 0x000fec0003800000 */
.L_x_0:
[----:B------:R-:W-:Y:S01]  /*08a0*/  IABS R41, R19 ;  /* 0x0000001300297213 */ /* 0x000fe20000000000 */
[----:B------:R-:W-:Y:S01]  /*08b0*/  ULDC UR6, c[0x0][0x234] ;  /* 0x00008d0000067ab9 */ /* 0x000fe20000000800 */
[----:B------:R-:W-:Y:S01]  /*08c0*/  IABS R46, R18 ;  /* 0x00000012002e7213 */ /* 0x000fe20000000000 */
[----:B------:R-:W-:Y:S01]  /*08d0*/  ULDC.64 UR10, c[0x0][0x210] ;  /* 0x00008400000a7ab9 */ /* 0x000fe20000000a00 */
[----:B------:R-:W0:Y:S01]  /*08e0*/  I2F.RP R6, R41 ;  /* 0x0000002900067306 */ /* 0x000e220000209400 */
[----:B------:R-:W-:Y:S01]  /*08f0*/  IABS R10, R177 ;  /* 0x000000b1000a7213 */ /* 0x000fe20000000000 */
[C---:B------:R-:W-:Y:S01]  /*0900*/  IMAD.SHL.U32 R132, R0.reuse, 0x40, RZ ;  /* 0x0000004000847824 */ /* 0x040fe200078e00ff */
[----:B------:R-:W-:Y:S01]  /*0910*/  IABS R22, R171 ;  /* 0x000000ab00167213 */ /* 0x000fe20000000000 */
[C---:B------:R-:W-:Y:S01]  /*0920*/  IMAD.SHL.U32 R133, R0.reuse, 0x8, RZ ;  /* 0x0000000800857824 */ /* 0x040fe200078e00ff */
[----:B------:R-:W-:Y:S01]  /*0930*/  IABS R32, R152 ;  /* 0x0000009800207213 */ /* 0x000fe20000000000 */
[----:B------:R-:W-:Y:S01]  /*0940*/  IMAD.SHL.U32 R131, R131, 0x10, RZ ;  /* 0x0000001083837824 */ /* 0x000fe200078e00ff */
[----:B------:R-:W-:Y:S01]  /*0950*/  IABS R44, R126 ;  /* 0x0000007e002c7213 */ /* 0x000fe20000000000 */
[----:B------:R-:W1:Y:S01]  /*0960*/  I2F.RP R7, R46 ;  /* 0x0000002e00077306 */ /* 0x000e620000209400 */
[----:B------:R-:W-:Y:S01]  /*0970*/  IABS R33, R122 ;  /* 0x0000007a00217213 */ /* 0x000fe20000000000 */
[----:B------:R-:W-:Y:S01]  /*0980*/  IMAD.SHL.U32 R136, R0, 0x20, RZ ;  /* 0x0000002000887824 */ /* 0x000fe200078e00ff */
[----:B------:R-:W-:-:S02]  /*0990*/  IABS R12, R176 ;  /* 0x000000b0000c7213 */ /* 0x000fc40000000000 */
[----:B------:R-:W-:Y:S02]  /*09a0*/  CS2R R48, SRZ ;  /* 0x0000000000307805 */ /* 0x000fe4000001ff00 */
[----:B------:R-:W-:Y:S02]  /*09b0*/  IABS R39, R130 ;  /* 0x0000008200277213 */ /* 0x000fe40000000000 */
[----:B------:R-:W-:Y:S02]  /*09c0*/  CS2R R50, SRZ ;  /* 0x0000000000327805 */ /* 0x000fe4000001ff00 */
[----:B------:R-:W-:Y:S01]  /*09d0*/  IABS R14, R174 ;  /* 0x000000ae000e7213 */ /* 0x000fe20000000000 */
[----:B0-----:R-:W0:Y:S01]  /*09e0*/  MUFU.RCP R6, R6 ;  /* 0x0000000600067308 */ /* 0x001e220000001000 */
[----:B------:R-:W-:Y:S02]  /*09f0*/  IABS R16, R173 ;  /* 0x000000ad00107213 */ /* 0x000fe40000000000 */
[----:B------:R-:W-:-:S02]  /*0a00*/  CS2R R52, SRZ ;  /* 0x0000000000347805 */ /* 0x000fc4000001ff00 */
[----:B------:R-:W-:Y:S02]  /*0a10*/  IABS R20, R172 ;  /* 0x000000ac00147213 */ /* 0x000fe40000000000 */
[----:B------:R-:W-:Y:S02]  /*0a20*/  CS2R R54, SRZ ;  /* 0x0000000000367805 */ /* 0x000fe4000001ff00 */
[----:B------:R-:W-:Y:S02]  /*0a30*/  IABS R24, R167 ;  /* 0x000000a700187213 */ /* 0x000fe40000000000 */
[----:B------:R-:W-:Y:S02]  /*0a40*/  CS2R R56, SRZ ;  /* 0x0000000000387805 */ /* 0x000fe4000001ff00 */
[----:B------:R-:W-:Y:S01]  /*0a50*/  IABS R26, R166 ;  /* 0x000000a6001a7213 */ /* 0x000fe20000000000 */
[----:B-1----:R-:W1:Y:S01]  /*0a60*/  MUFU.RCP R7, R7 ;  /* 0x0000000700077308 */ /* 0x002e620000001000 */
[----:B------:R-:W-:-:S02]  /*0a70*/  IABS R28, R156 ;  /* 0x0000009c001c7213 */ /* 0x000fc40000000000 */
[----:B------:R-:W-:Y:S02]  /*0a80*/  CS2R R58, SRZ ;  /* 0x00000000003a7805 */ /* 0x000fe4000001ff00 */
[----:B------:R-:W-:Y:S02]  /*0a90*/  IABS R30, R154 ;  /* 0x0000009a001e7213 */ /* 0x000fe40000000000 */
[----:B------:R-:W-:Y:S02]  /*0aa0*/  IABS R38, R142 ;  /* 0x0000008e00267213 */ /* 0x000fe40000000000 */
[----:B------:R-:W-:Y:S01]  /*0ab0*/  IABS R34, R144 ;  /* 0x0000009000227213 */ /* 0x000fe20000000000 */
[----:B0-----:R-:W-:Y:S01]  /*0ac0*/  VIADD R2, R6, 0xffffffe ;  /* 0x0ffffffe06027836 */ /* 0x001fe20000000000 */
[----:B------:R-:W-:Y:S02]  /*0ad0*/  IABS R40, R128 ;  /* 0x0000008000287213 */ /* 0x000fe40000000000 */
[----:B------:R-:W-:Y:S01]  /*0ae0*/  IABS R42, R127 ;  /* 0x0000007f002a7213 */ /* 0x000fe20000000000 */
[----:B------:R0:W2:Y:S01]  /*0af0*/  F2I.FTZ.U32.TRUNC.NTZ R3, R2 ;  /* 0x0000000200037305 */ /* 0x0000a2000021f000 */
[----:B-1----:R-:W-:-:S07]  /*0b00*/  VIADD R4, R7, 0xffffffe ;  /* 0x0ffffffe07047836 */ /* 0x002fce0000000000 */
[----:B------:R-:W1:Y:S01]  /*0b10*/  F2I.FTZ.U32.TRUNC.NTZ R5, R4 ;  /* 0x0000000400057305 */ /* 0x000e62000021f000 */
[----:B0-----:R-:W-:Y:S02]  /*0b20*/  IMAD.MOV.U32 R2, RZ, RZ, RZ ;  /* 0x000000ffff027224 */ /* 0x001fe400078e00ff */
[----:B--2---:R-:W-:-:S04]  /*0b30*/  IMAD.MOV R8, RZ, RZ, -R3 ;  /* 0x000000ffff087224 */ /* 0x004fc800078e0a03 */
[----:B------:R-:W-:Y:S01]  /*0b40*/  IMAD R9, R8, R41, RZ ;  /* 0x0000002908097224 */ /* 0x000fe200078e02ff */
[----:B------:R-:W-:-:S03]  /*0b50*/  IABS R8, R178 ;  /* 0x000000b200087213 */ /* 0x000fc60000000000 */
[----:B------:R-:W-:-:S04]  /*0b60*/  IMAD.HI.U32 R3, R3, R9, R2 ;  /* 0x0000000903037227 */ /* 0x000fc800078e0002 */
[----:B-1----:R-:W-:Y:S02]  /*0b70*/  IMAD.MOV R9, RZ, RZ, -R5 ;  /* 0x000000ffff097224 */ /* 0x002fe400078e0a05 */
[----:B------:R-:W-:-:S04]  /*0b80*/  IMAD.HI.U32 R4, R3, R10, RZ ;  /* 0x0000000a03047227 */ /* 0x000fc800078e00ff */
[----:B------:R-:W-:Y:S02]  /*0b90*/  IMAD.MOV R7, RZ, RZ, -R4 ;  /* 0x000000ffff077224 */ /* 0x000fe400078e0a04 */
[----:B------:R-:W-:Y:S02]  /*0ba0*/  IMAD R9, R9, R46, RZ ;  /* 0x0000002e09097224 */ /* 0x000fe400078e02ff */
[----:B------:R-:W-:Y:S02]  /*0bb0*/  IMAD.MOV.U32 R4, RZ, RZ, RZ ;  /* 0x000000ffff047224 */ /* 0x000fe400078e00ff */
[----:B------:R-:W-:-:S04]  /*0bc0*/  IMAD.HI.U32 R6, R3, R12, RZ ;  /* 0x0000000c03067227 */ /* 0x000fc800078e00ff */
[----:B------:R-:W-:-:S04]  /*0bd0*/  IMAD.HI.U32 R36, R5, R9, R4 ;  /* 0x0000000905247227 */ /* 0x000fc800078e0004 */
[----:B------:R-:W-:Y:S02]  /*0be0*/  IMAD R4, R41, R7, R10 ;  /* 0x0000000729047224 */ /* 0x000fe400078e020a */
[----:B------:R-:W-:-:S03]  /*0bf0*/  IMAD.HI.U32 R10, R3, R22, RZ ;  /* 0x00000016030a7227 */ /* 0x000fc600078e00ff */
[C---:B------:R-:W-:Y:S01]  /*0c00*/  ISETP.GT.U32.AND P1, PT, R41.reuse, R4, PT ;  /* 0x000000042900720c */ /* 0x040fe20003f24070 */
[----:B------:R-:W-:Y:S02]  /*0c10*/  IMAD.MOV R10, RZ, RZ, -R10 ;  /* 0x000000ffff0a7224 */ /* 0x000fe400078e0a0a */
[----:B------:R-:W-:Y:S02]  /*0c20*/  IMAD.MOV R6, RZ, RZ, -R6 ;  /* 0x000000ffff067224 */ /* 0x000fe400078e0a06 */
[----:B------:R-:W-:Y:S01]  /*0c30*/  IMAD R10, R41, R10, R22 ;  /* 0x0000000a290a7224 */ /* 0x000fe200078e0216 */
[----:B------:R-:W-:Y:S01]  /*0c40*/  IABS R22, R168 ;  /* 0x000000a800167213 */ /* 0x000fe20000000000 */
[----:B------:R-:W-:-:S04]  /*0c50*/  IMAD.HI.U32 R2, R3, R8, RZ ;  /* 0x0000000803027227 */ /* 0x000fc800078e00ff */
[----:B------:R-:W-:-:S04]  /*0c60*/  IMAD.HI.U32 R13, R3, R22, RZ ;  /* 0x00000016030d7227 */ /* 0x000fc800078e00ff */
[----:B------:R-:W-:Y:S02]  /*0c70*/  IMAD.MOV R13, RZ, RZ, -R13 ;  /* 0x000000ffff0d7224 */ /* 0x000fe400078e0a0d */
[C---:B------:R-:W-:Y:S01]  /*0c80*/  IMAD R5, R41.reuse, R6, R12 ;  /* 0x0000000629057224 */ /* 0x040fe200078e020c */
[----:B------:R-:W-:Y:S01]  /*0c90*/  IABS R12, R175 ;  /* 0x000000af000c7213 */ /* 0x000fe20000000000 */
[----:B------:R-:W-:Y:S02]  /*0ca0*/  IMAD R13, R41, R13, R22 ;  /* 0x0000000d290d7224 */ /* 0x000fe400078e0216 */
[----:B------:R-:W-:Y:S01]  /*0cb0*/  IMAD.HI.U32 R22, R3, R32, RZ ;  /* 0x0000002003167227 */ /* 0x000fe200078e00ff */
[----:B------:R-:W-:-:S03]  /*0cc0*/  ISETP.GT.U32.AND P4, PT, R41, R5, PT ;  /* 0x000000052900720c */ /* 0x000fc60003f84070 */
[----:B------:R-:W-:Y:S02]  /*0cd0*/  IMAD.MOV R22, RZ, RZ, -R22 ;  /* 0x000000ffff167224 */ /* 0x000fe400078e0a16 */
[----:B------:R-:W-:Y:S02]  /*0ce0*/  IMAD.MOV R2, RZ, RZ, -R2 ;  /* 0x000000ffff027224 */ /* 0x000fe400078e0a02 */
[----:B------:R-:W-:Y:S01]  /*0cf0*/  IMAD R22, R41, R22, R32 ;  /* 0x0000001629167224 */ /* 0x000fe200078e0220 */
[----:B------:R-:W-:Y:S01]  /*0d00*/  IABS R32, R146 ;  /* 0x0000009200207213 */ /* 0x000fe20000000000 */
[----:B------:R-:W-:-:S04]  /*0d10*/  IMAD.HI.U32 R6, R3, R12, RZ ;  /* 0x0000000c03067227 */ /* 0x000fc800078e00ff */
[----:B------:R-:W-:-:S04]  /*0d20*/  IMAD.HI.U32 R25, R3, R32, RZ ;  /* 0x0000002003197227 */ /* 0x000fc800078e00ff */
[----:B------:R-:W-:Y:S02]  /*0d30*/  IMAD.MOV R25, RZ, RZ, -R25 ;  /* 0x000000ffff197224 */ /* 0x000fe400078e0a19 */
[C---:B------:R-:W-:Y:S02]  /*0d40*/  IMAD R2, R41.reuse, R2, R8 ;  /* 0x0000000229027224 */ /* 0x040fe400078e0208 */
[----:B------:R-:W-:Y:S02]  /*0d50*/  IMAD R25, R41, R25, R32 ;  /* 0x0000001929197224 */ /* 0x000fe400078e0220 */
[----:B------:R-:W-:Y:S01]  /*0d60*/  IMAD.HI.U32 R32, R3, R44, RZ ;  /* 0x0000002c03207227 */ /* 0x000fe200078e00ff */
[----:B------:R-:W-:-:S03]  /*0d70*/  ISETP.GT.U32.AND P0, PT, R41, R2, PT ;  /* 0x000000022900720c */ /* 0x000fc60003f04070 */
[----:B------:R-:W-:Y:S02]  /*0d80*/  IMAD.MOV R32, RZ, RZ, -R32 ;  /* 0x000000ffff207224 */ /* 0x000fe400078e0a20 */
[----:B------:R-:W-:Y:S02]  /*0d90*/  IMAD.MOV R6, RZ, RZ, -R6 ;  /* 0x000000ffff067224 */ /* 0x000fe400078e0a06 */
[----:B------:R-:W-:Y:S02]  /*0da0*/  IMAD R32, R41, R32, R44 ;  /* 0x0000002029207224 */ /* 0x000fe400078e022c */
[----:B------:R-:W-:Y:S02]  /*0db0*/  IMAD.MOV.U32 R44, RZ, RZ, R33 ;  /* 0x000000ffff2c7224 */ /* 0x000fe400078e0021 */
[----:B------:R-:W-:-:S04]  /*0dc0*/  IMAD.HI.U32 R7, R3, R14, RZ ;  /* 0x0000000e03077227 */ /* 0x000fc800078e00ff */
[----:B------:R-:W-:-:S04]  /*0dd0*/  IMAD.HI.U32 R35, R3, R44, RZ ;  /* 0x0000002c03237227 */ /* 0x000fc800078e00ff */
[----:B------:R-:W-:Y:S02]  /*0de0*/  IMAD.MOV R37, RZ, RZ, -R35 ;  /* 0x000000ffff257224 */ /* 0x000fe400078e0a23 */
[----:B------:R-:W-:-:S04]  /*0df0*/  IMAD.HI.U32 R35, R36, R39, RZ ;  /* 0x0000002724237227 */ /* 0x000fc800078e00ff */
[C---:B------:R-:W-:Y:S01]  /*0e00*/  IMAD R36, R41.reuse, R37, R44 ;  /* 0x0000002529247224 */ /* 0x040fe200078e022c */
[----:B------:R-:W-:Y:S01]  /*0e10*/  CS2R R44, SRZ ;  /* 0x00000000002c7805 */ /* 0x000fe2000001ff00 */
[----:B------:R-:W-:Y:S02]  /*0e20*/  IMAD R6, R41, R6, R12 ;  /* 0x0000000629067224 */ /* 0x000fe400078e020c */
[----:B------:R-:W-:Y:S01]  /*0e30*/  IMAD.HI.U32 R8, R3, R16, RZ ;  /* 0x0000001003087227 */ /* 0x000fe200078e00ff */
[C---:B------:R-:W-:Y:S02]  /*0e40*/  ISETP.GT.U32.AND P5, PT, R41.reuse, R36, PT ;  /* 0x000000242900720c */ /* 0x040fe40003fa4070 */
[----:B------:R-:W-:Y:S01]  /*0e50*/  ISETP.GT.U32.AND P2, PT, R41, R6, PT ;  /* 0x000000062900720c */ /* 0x000fe20003f44070 */
[----:B------:R-:W-:Y:S02]  /*0e60*/  IMAD.MOV R7, RZ, RZ, -R7 ;  /* 0x000000ffff077224 */ /* 0x000fe400078e0a07 */
[----:B------:R-:W-:-:S02]  /*0e70*/  IMAD.MOV R8, RZ, RZ, -R8 ;  /* 0x000000ffff087224 */ /* 0x000fc400078e0a08 */
[----:B------:R-:W-:Y:S02]  /*0e80*/  IMAD R7, R41, R7, R14 ;  /* 0x0000000729077224 */ /* 0x000fe400078e020e */
[----:B------:R-:W-:-:S03]  /*0e90*/  IMAD.HI.U32 R9, R3, R20, RZ ;  /* 0x0000001403097227 */ /* 0x000fc600078e00ff */
[C---:B------:R-:W-:Y:S01]  /*0ea0*/  ISETP.GT.U32.AND P3, PT, R41.reuse, R7, PT ;  /* 0x000000072900720c */ /* 0x040fe20003f64070 */
[--C-:B------:R-:W-:Y:S02]  /*0eb0*/  @!P5 IMAD.IADD R36, R36, 0x1, -R41.reuse ;  /* 0x000000012424d824 */ /* 0x100fe400078e0a29 */
[----:B------:R-:W-:Y:S02]  /*0ec0*/  @!P0 IMAD.IADD R2, R2, 0x1, -R41 ;  /* 0x0000000102028824 */ /* 0x000fe400078e0a29 */
[C---:B------:R-:W-:Y:S01]  /*0ed0*/  IMAD R8, R41.reuse, R8, R16 ;  /* 0x0000000829087224 */ /* 0x040fe200078e0210 */
[----:B------:R-:W-:Y:S01]  /*0ee0*/  ISETP.GT.U32.AND P0, PT, R41, R36, PT ;  /* 0x000000242900720c */ /* 0x000fe20003f04070 */
[----:B------:R-:W-:Y:S01]  /*0ef0*/  IMAD.HI.U32 R14, R3, R24, RZ ;  /* 0x00000018030e7227 */ /* 0x000fe200078e00ff */
[----:B------:R-:W-:-:S03]  /*0f00*/  IABS R16, R170 ;  /* 0x000000aa00107213 */ /* 0x000fc60000000000 */
[----:B------:R-:W-:Y:S01]  /*0f10*/  @!P1 IMAD.IADD R4, R4, 0x1, -R41 ;  /* 0x0000000104049824 */ /* 0x000fe200078e0a29 */
[----:B------:R-:W-:Y:S01]  /*0f20*/  ISETP.GT.U32.AND P1, PT, R41, R2, PT ;  /* 0x000000022900720c */ /* 0x000fe20003f24070 */
[----:B------:R-:W-:Y:S02]  /*0f30*/  IMAD.MOV R9, RZ, RZ, -R9 ;  /* 0x000000ffff097224 */ /* 0x000fe400078e0a09 */
[----:B------:R-:W-:Y:S02]  /*0f40*/  IMAD.MOV R14, RZ, RZ, -R14 ;  /* 0x000000ffff0e7224 */ /* 0x000fe400078e0a0e */
[----:B------:R-:W-:-:S04]  /*0f50*/  IMAD.HI.U32 R11, R3, R16, RZ ;  /* 0x00000010030b7227 */ /* 0x000fc800078e00ff */
[----:B------:R-:W-:-:S04]  /*0f60*/  IMAD.HI.U32 R15, R3, R26, RZ ;  /* 0x0000001a030f7227 */ /* 0x000fc800078e00ff */
[----:B------:R-:W-:Y:S01]  /*0f70*/  @!P2 IMAD.IADD R6, R6, 0x1, -R41 ;  /* 0x000000010606a824 */ /* 0x000fe200078e0a29 */
[C---:B------:R-:W-:Y:S01]  /*0f80*/  ISETP.GT.U32.AND P2, PT, R41.reuse, R4, PT ;  /* 0x000000042900720c */ /* 0x040fe20003f44070 */
[C---:B------:R-:W-:Y:S01]  /*0f90*/  IMAD R9, R41.reuse, R9, R20 ;  /* 0x0000000929097224 */ /* 0x040fe200078e0214 */
[----:B------:R-:W-:Y:S01]  /*0fa0*/  IABS R20, R169 ;  /* 0x000000a900147213 */ /* 0x000fe20000000000 */
[C---:B------:R-:W-:Y:S01]  /*0fb0*/  IMAD R14, R41.reuse, R14, R24 ;  /* 0x0000000e290e7224 */ /* 0x040fe200078e0218 */
[----:B------:R-:W-:Y:S01]  /*0fc0*/  IABS R24, R165 ;  /* 0x000000a500187213 */ /* 0x000fe20000000000 */
[----:B------:R-:W-:Y:S01]  /*0fd0*/  IMAD.MOV R11, RZ, RZ, -R11 ;  /* 0x000000ffff0b7224 */ /* 0x000fe200078e0a0b */
[----:B------:R-:W-:Y:S01]  /*0fe0*/  ISETP.GT.U32.AND P5, PT, R41, R6, PT ;  /* 0x000000062900720c */ /* 0x000fe20003fa4070 */
[----:B------:R-:W-:Y:S02]  /*0ff0*/  IMAD.MOV R15, RZ, RZ, -R15 ;  /* 0x000000ffff0f7224 */ /* 0x000fe400078e0a0f */
[----:B------:R-:W-:Y:S01]  /*1000*/  @!P4 IMAD.IADD R5, R5, 0x1, -R41 ;  /* 0x000000010505c824 */ /* 0x000fe200078e0a29 */
[----:B------:R-:W-:Y:S01]  /*1010*/  ISETP.GT.U32.AND P4, PT, R41, R8, PT ;  /* 0x000000082900720c */ /* 0x000fe20003f84070 */
[----:B------:R-:W-:-:S04]  /*1020*/  IMAD.HI.U32 R12, R3, R20, RZ ;  /* 0x00000014030c7227 */ /* 0x000fc800078e00ff */
[--C-:B------:R-:W-:Y:S01]  /*1030*/  @!P0 IMAD.IADD R36, R36, 0x1, -R41.reuse ;  /* 0x0000000124248824 */ /* 0x100fe200078e0a29 */
[C---:B------:R-:W-:Y:S01]  /*1040*/  ISETP.GT.U32.AND P0, PT, R41.reuse, R9, PT ;  /* 0x000000092900720c */ /* 0x040fe20003f04070 */
[C---:B------:R-:W-:Y:S02]  /*1050*/  IMAD R11, R41.reuse, R11, R16 ;  /* 0x0000000b290b7224 */ /* 0x040fe400078e0210 */
[----:B------:R-:W-:Y:S01]  /*1060*/  IMAD R15, R41, R15, R26 ;  /* 0x0000000f290f7224 */ /* 0x000fe200078e021a */
[----:B------:R-:W-:Y:S01]  /*1070*/  IABS R26, R164 ;  /* 0x000000a4001a7213 */ /* 0x000fe20000000000 */
[----:B------:R-:W-:Y:S01]  /*1080*/  @!P3 IMAD.IADD R7, R7, 0x1, -R41 ;  /* 0x000000010707b824 */ /* 0x000fe200078e0a29 */
[----:B------:R-:W-:Y:S01]  /*1090*/  ISETP.GT.U32.AND P3, PT, R41, R5, PT ;  /* 0x000000052900720c */ /* 0x000fe20003f64070 */
[----:B------:R-:W-:-:S03]  /*10a0*/  IMAD.HI.U32 R16, R3, R24, RZ ;  /* 0x0000001803107227 */ /* 0x000fc600078e00ff */
[C---:B------:R-:W-:Y:S01]  /*10b0*/  ISETP.GT.U32.AND P6, PT, R41.reuse, R7, PT ;  /* 0x000000072900720c */ /* 0x040fe20003fc4070 */
[----:B------:R-:W-:Y:S02]  /*10c0*/  IMAD.MOV R12, RZ, RZ, -R12 ;  /* 0x000000ffff0c7224 */ /* 0x000fe400078e0a0c */
[----:B------:R-:W-:Y:S01]  /*10d0*/  @!P1 IMAD.IADD R2, R2, 0x1, -R41 ;  /* 0x0000000102029824 */ /* 0x000fe200078e0a29 */
[----:B------:R-:W-:Y:S01]  /*10e0*/  ISETP.GT.U32.AND P1, PT, R41, R10, PT ;  /* 0x0000000a2900720c */ /* 0x000fe20003f24070 */
[----:B------:R-:W-:Y:S02]  /*10f0*/  IMAD.MOV R16, RZ, RZ, -R16 ;  /* 0x000000ffff107224 */ /* 0x000fe400078e0a10 */
[----:B------:R-:W-:-:S04]  /*1100*/  IMAD.HI.U32 R17, R3, R26, RZ ;  /* 0x0000001a03117227 */ /* 0x000fc800078e00ff */
[----:B------:R-:W-:Y:S01]  /*1110*/  @!P2 IMAD.IADD R4, R4, 0x1, -R41 ;  /* 0x000000010404a824 */ /* 0x000fe200078e0a29 */
[C---:B------:R-:W-:Y:S01]  /*1120*/  ISETP.GT.U32.AND P2, PT, R41.reuse, R11, PT ;  /* 0x0000000b2900720c */ /* 0x040fe20003f44070 */
[----:B------:R-:W-:Y:S02]  /*1130*/  IMAD R12, R41, R12, R20 ;  /* 0x0000000c290c7224 */ /* 0x000fe400078e0214 */
[----:B------:R-:W-:-:S04]  /*1140*/  IMAD.HI.U32 R20, R3, R28, RZ ;  /* 0x0000001c03147227 */ /* 0x000fc800078e00ff */
[----:B------:R-:W-:Y:S02]  /*1150*/  IMAD R16, R41, R16, R24 ;  /* 0x0000001029107224 */ /* 0x000fe400078e0218 */
[----:B------:R-:W-:Y:S02]  /*1160*/  IMAD.MOV R17, RZ, RZ, -R17 ;  /* 0x000000ffff117224 */ /* 0x000fe400078e0a11 */
[----:B------:R-:W-:Y:S02]  /*1170*/  IMAD.MOV R20, RZ, RZ, -R20 ;  /* 0x000000ffff147224 */ /* 0x000fe400078e0a14 */
[--C-:B------:R-:W-:Y:S01]  /*1180*/  @!P0 IMAD.IADD R9, R9, 0x1, -R41.reuse ;  /* 0x0000000109098824 */ /* 0x100fe200078e0a29 */
[C---:B------:R-:W-:Y:S01]  /*1190*/  ISETP.GT.U32.AND P0, PT, R41.reuse, R16, PT ;  /* 0x000000102900720c */ /* 0x040fe20003f04070 */
[----:B------:R-:W-:Y:S02]  /*11a0*/  IMAD R17, R41, R17, R26 ;  /* 0x0000001129117224 */ /* 0x000fe400078e021a */
[----:B------:R-:W-:Y:S01]  /*11b0*/  @!P3 IMAD.IADD R5, R5, 0x1, -R41 ;  /* 0x000000010505b824 */ /* 0x000fe200078e0a29 */
[----:B------:R-:W-:Y:S01]  /*11c0*/  ISETP.GT.U32.AND P3, PT, R41, R12, PT ;  /* 0x0000000c2900720c */ /* 0x000fe20003f64070 */
[----:B------:R-:W-:-:S04]  /*11d0*/  IMAD.HI.U32 R21, R3, R30, RZ ;  /* 0x0000001e03157227 */ /* 0x000fc800078e00ff */
[C---:B------:R-:W-:Y:S01]  /*11e0*/  IMAD R20, R41.reuse, R20, R28 ;  /* 0x0000001429147224 */ /* 0x040fe200078e021c */
[----:B------:R-:W-:Y:S01]  /*11f0*/  IABS R28, R150 ;  /* 0x00000096001c7213 */ /* 0x000fe20000000000 */
[--C-:B------:R-:W-:Y:S01]  /*1200*/  @!P5 IMAD.IADD R6, R6, 0x1, -R41.reuse ;  /* 0x000000010606d824 */ /* 0x100fe200078e0a29 */
[C---:B------:R-:W-:Y:S01]  /*1210*/  ISETP.GT.U32.AND P5, PT, R41.reuse, R13, PT ;  /* 0x0000000d2900720c */ /* 0x040fe20003fa4070 */
[----:B------:R-:W-:Y:S01]  /*1220*/  @!P1 IMAD.IADD R10, R10, 0x1, -R41 ;  /* 0x000000010a0a9824 */ /* 0x000fe200078e0a29 */
[----:B------:R-:W-:Y:S01]  /*1230*/  ISETP.GT.U32.AND P1, PT, R41, R17, PT ;  /* 0x000000112900720c */ /* 0x000fe20003f24070 */
[----:B------:R-:W-:Y:S02]  /*1240*/  IMAD.MOV R21, RZ, RZ, -R21 ;  /* 0x000000ffff157224 */ /* 0x000fe400078e0a15 */
[--C-:B------:R-:W-:Y:S01]  /*1250*/  @!P2 IMAD.IADD R11, R11, 0x1, -R41.reuse ;  /* 0x000000010b0ba824 */ /* 0x100fe200078e0a29 */
[----:B------:R-:W-:Y:S01]  /*1260*/  ISETP.GT.U32.AND P2, PT, R41, R20, PT ;  /* 0x000000142900720c */ /* 0x000fe20003f44070 */
[--C-:B------:R-:W-:Y:S01]  /*1270*/  @!P6 IMAD.IADD R7, R7, 0x1, -R41.reuse ;  /* 0x000000010707e824 */ /* 0x100fe200078e0a29 */
[C---:B------:R-:W-:Y:S01]  /*1280*/  ISETP.GT.U32.AND P6, PT, R41.reuse, R14, PT ;  /* 0x0000000e2900720c */ /* 0x040fe20003fc4070 */
[C---:B------:R-:W-:Y:S01]  /*1290*/  IMAD R21, R41.reuse, R21, R30 ;  /* 0x0000001529157224 */ /* 0x040fe200078e021e */
[----:B------:R-:W-:Y:S01]  /*12a0*/  IABS R30, R148 ;  /* 0x00000094001e7213 */ /* 0x000fe20000000000 */
[--C-:B------:R-:W-:Y:S01]  /*12b0*/  @!P0 IMAD.IADD R16, R16, 0x1, -R41.reuse ;  /* 0x0000000110108824 */ /* 0x100fe200078e0a29 */
[C---:B------:R-:W-:Y:S01]  /*12c0*/  ISETP.GT.U32.AND P0, PT, R41.reuse, R10, PT ;  /* 0x0000000a2900720c */ /* 0x040fe20003f04070 */
[--C-:B------:R-:W-:Y:S01]  /*12d0*/  @!P3 IMAD.IADD R12, R12, 0x1, -R41.reuse ;  /* 0x000000010c0cb824 */ /* 0x100fe200078e0a29 */
[C---:B------:R-:W-:Y:S01]  /*12e0*/  ISETP.GT.U32.AND P3, PT, R41.reuse, R21, PT ;  /* 0x000000152900720c */ /* 0x040fe20003f64070 */
[--C-:B------:R-:W-:Y:S01]  /*12f0*/  @!P4 IMAD.IADD R8, R8, 0x1, -R41.reuse ;  /* 0x000000010808c824 */ /* 0x100fe200078e0a29 */
[----:B------:R-:W-:Y:S01]  /*1300*/  ISETP.GT.U32.AND P4, PT, R41, R15, PT ;  /* 0x0000000f2900720c */ /* 0x000fe20003f84070 */
[--C-:B------:R-:W-:Y:S01]  /*1310*/  @!P5 IMAD.IADD R13, R13, 0x1, -R41.reuse ;  /* 0x000000010d0dd824 */ /* 0x100fe200078e0a29 */
[----:B------:R-:W-:Y:S01]  /*1320*/  ISETP.GT.U32.AND P5, PT, R41, R22, PT ;  /* 0x000000162900720c */ /* 0x000fe20003fa4070 */
[----:B------:R-:W-:Y:S01]  /*1330*/  @!P1 IMAD.IADD R17, R17, 0x1, -R41 ;  /* 0x0000000111119824 */ /* 0x000fe200078e0a29 */
[----:B------:R-:W-:Y:S01]  /*1340*/  ISETP.GT.U32.AND P1, PT, R41, R11, PT ;  /* 0x0000000b2900720c */ /* 0x000fe20003f24070 */
[----:B------:R-:W-:-:S04]  /*1350*/  IMAD.HI.U32 R27, R3, R38, RZ ;  /* 0x00000026031b7227 */ /* 0x000fc800078e00ff */
[--C-:B------:R-:W-:Y:S01]  /*1360*/  @!P2 IMAD.IADD R20, R20, 0x1, -R41.reuse ;  /* 0x000000011414a824 */ /* 0x100fe200078e0a29 */
[C---:B------:R-:W-:Y:S01]  /*1370*/  ISETP.GT.U32.AND P2, PT, R41.reuse, R12, PT ;  /* 0x0000000c2900720c */ /* 0x040fe20003f44070 */
[----:B------:R-:W-:Y:S01]  /*1380*/  @!P6 IMAD.IADD R14, R14, 0x1, -R41 ;  /* 0x000000010e0ee824 */ /* 0x000fe200078e0a29 */
[----:B------:R-:W-:Y:S01]  /*1390*/  ISETP.GT.U32.AND P6, PT, R41, R8, PT ;  /* 0x000000082900720c */ /* 0x000fe20003fc4070 */
[----:B------:R-:W-:Y:S02]  /*13a0*/  IMAD.MOV R27, RZ, RZ, -R27 ;  /* 0x000000ffff1b7224 */ /* 0x000fe400078e0a1b */
[----:B------:R-:W-:-:S04]  /*13b0*/  IMAD.HI.U32 R24, R3, R30, RZ ;  /* 0x0000001e03187227 */ /* 0x000fc800078e00ff */
[----:B------:R-:W-:-:S04]  /*13c0*/  IMAD.HI.U32 R26, R3, R34, RZ ;  /* 0x00000022031a7227 */ /* 0x000fc800078e00ff */
[--C-:B------:R-:W-:Y:S01]  /*13d0*/  @!P0 IMAD.IADD R10, R10, 0x1, -R41.reuse ;  /* 0x000000010a0a8824 */ /* 0x100fe200078e0a29 */
[C---:B------:R-:W-:Y:S01]  /*13e0*/  ISETP.GT.U32.AND P0, PT, R41.reuse, R16, PT ;  /* 0x000000102900720c */ /* 0x040fe20003f04070 */
[----:B------:R-:W-:Y:S01]  /*13f0*/  IMAD R27, R41, R27, R38 ;  /* 0x0000001b291b7224 */ /* 0x000fe200078e0226 */
[----:B------:R-:W-:Y:S01]  /*1400*/  IABS R38, R129 ;  /* 0x0000008100267213 */ /* 0x000fe20000000000 */
[----:B------:R-:W-:Y:S01]  /*1410*/  @!P3 IMAD.IADD R21, R21, 0x1, -R41 ;  /* 0x000000011515b824 */ /* 0x000fe200078e0a29 */
[----:B------:R-:W-:Y:S01]  /*1420*/  ISETP.GT.U32.AND P3, PT, R41, R13, PT ;  /* 0x0000000d2900720c */ /* 0x000fe20003f64070 */
[----:B------:R-:W-:Y:S02]  /*1430*/  IMAD.MOV R24, RZ, RZ, -R24 ;  /* 0x000000ffff187224 */ /* 0x000fe400078e0a18 */
[----:B------:R-:W-:Y:S02]  /*1440*/  IMAD.MOV R26, RZ, RZ, -R26 ;  /* 0x000000ffff1a7224 */ /* 0x000fe400078e0a1a */
[----:B------:R-:W-:-:S04]  /*1450*/  IMAD.HI.U32 R23, R3, R28, RZ ;  /* 0x0000001c03177227 */ /* 0x000fc800078e00ff */
[--C-:B------:R-:W-:Y:S01]  /*1460*/  @!P4 IMAD.IADD R15, R15, 0x1, -R41.reuse ;  /* 0x000000010f0fc824 */ /* 0x100fe200078e0a29 */
[C---:B------:R-:W-:Y:S01]  /*1470*/  ISETP.GT.U32.AND P4, PT, R41.reuse, R9, PT ;  /* 0x000000092900720c */ /* 0x040fe20003f84070 */
[--C-:B------:R-:W-:Y:S01]  /*1480*/  @!P5 IMAD.IADD R22, R22, 0x1, -R41.reuse ;  /* 0x000000011616d824 */ /* 0x100fe200078e0a29 */
[----:B------:R-:W-:Y:S01]  /*1490*/  ISETP.GT.U32.AND P5, PT, R41, R14, PT ;  /* 0x0000000e2900720c */ /* 0x000fe20003fa4070 */
[----:B------:R-:W-:Y:S01]  /*14a0*/  @!P1 IMAD.IADD R11, R11, 0x1, -R41 ;  /* 0x000000010b0b9824 */ /* 0x000fe200078e0a29 */
[----:B------:R-:W-:Y:S01]  /*14b0*/  ISETP.GT.U32.AND P1, PT, R41, R17, PT ;  /* 0x000000112900720c */ /* 0x000fe20003f24070 */
[----:B------:R-:W-:-:S04]  /*14c0*/  IMAD.HI.U32 R29, R3, R38, RZ ;  /* 0x00000026031d7227 */ /* 0x000fc800078e00ff */
[----:B------:R-:W-:Y:S01]  /*14d0*/  @!P2 IMAD.IADD R12, R12, 0x1, -R41 ;  /* 0x000000010c0ca824 */ /* 0x000fe200078e0a29 */
[C---:B------:R-:W-:Y:S01]  /*14e0*/  ISETP.GT.U32.AND P2, PT, R41.reuse, R20, PT ;  /* 0x000000142900720c */ /* 0x040fe20003f44070 */
[C---:B------:R-:W-:Y:S02]  /*14f0*/  IMAD R24, R41.reuse, R24, R30 ;  /* 0x0000001829187224 */ /* 0x040fe400078e021e */
[----:B------:R-:W-:Y:S01]  /*1500*/  IMAD R26, R41, R26, R34 ;  /* 0x0000001a291a7224 */ /* 0x000fe200078e0222 */
[----:B------:R-:W-:Y:S01]  /*1510*/  IABS R34, R140 ;  /* 0x0000008c00227213 */ /* 0x000fe20000000000 */
[----:B------:R-:W-:Y:S02]  /*1520*/  IMAD.MOV R23, RZ, RZ, -R23 ;  /* 0x000000ffff177224 */ /* 0x000fe400078e0a17 */
[----:B------:R-:W-:-:S04]  /*1530*/  IMAD.HI.U32 R30, R3, R40, RZ ;  /* 0x00000028031e7227 */ /* 0x000fc800078e00ff */
[----:B------:R-:W-:Y:S01]  /*1540*/  @!P6 IMAD.IADD R8, R8, 0x1, -R41 ;  /* 0x000000010808e824 */ /* 0x000fe200078e0a29 */
[C---:B------:R-:W-:Y:S01]  /*1550*/  ISETP.GT.U32.AND P6, PT, R41.reuse, R15, PT ;  /* 0x0000000f2900720c */ /* 0x040fe20003fc4070 */
[----:B------:R-:W-:Y:S02]  /*1560*/  IMAD.MOV R29, RZ, RZ, -R29 ;  /* 0x000000ffff1d7224 */ /* 0x000fe400078e0a1d */
[----:B------:R-:W-:Y:S02]  /*1570*/  IMAD R23, R41, R23, R28 ;  /* 0x0000001729177224 */ /* 0x000fe400078e021c */
[----:B------:R-:W-:Y:S02]  /*1580*/  IMAD.MOV R30, RZ, RZ, -R30 ;  /* 0x000000ffff1e7224 */ /* 0x000fe400078e0a1e */
[----:B------:R-:W-:-:S04]  /*1590*/  IMAD.HI.U32 R28, R3, R34, RZ ;  /* 0x00000022031c7227 */ /* 0x000fc800078e00ff */
[--C-:B------:R-:W-:Y:S01]  /*15a0*/  @!P0 IMAD.IADD R16, R16, 0x1, -R41.reuse ;  /* 0x0000000110108824 */ /* 0x100fe200078e0a29 */
[C---:B------:R-:W-:Y:S01]  /*15b0*/  ISETP.GT.U32.AND P0, PT, R41.reuse, R25, PT ;  /* 0x000000192900720c */ /* 0x040fe20003f04070 */
[----:B------:R-:W-:Y:S01]  /*15c0*/  IMAD R29, R41, R29, R38 ;  /* 0x0000001d291d7224 */ /* 0x000fe200078e0226 */
[----:B------:R-:W-:Y:S01]  /*15d0*/  IABS R38, R125 ;  /* 0x0000007d00267213 */ /* 0x000fe20000000000 */
[----:B------:R-:W-:Y:S01]  /*15e0*/  @!P3 IMAD.IADD R13, R13, 0x1, -R41 ;  /* 0x000000010d0db824 */ /* 0x000fe200078e0a29 */
[----:B------:R-:W-:Y:S01]  /*15f0*/  ISETP.GT.U32.AND P3, PT, R41, R21, PT ;  /* 0x000000152900720c */ /* 0x000fe20003f64070 */
[----:B------:R-:W-:-:S04]  /*1600*/  IMAD.HI.U32 R31, R3, R42, RZ ;  /* 0x0000002a031f7227 */ /* 0x000fc800078e00ff */
[----:B------:R-:W-:Y:S01]  /*1610*/  IMAD R30, R41, R30, R40 ;  /* 0x0000001e291e7224 */ /* 0x000fe200078e0228 */
[----:B------:R-:W-:Y:S01]  /*1620*/  IABS R40, R124 ;  /* 0x0000007c00287213 */ /* 0x000fe20000000000 */
[----:B------:R-:W-:Y:S02]  /*1630*/  IMAD.MOV R28, RZ, RZ, -R28 ;  /* 0x000000ffff1c7224 */ /* 0x000fe400078e0a1c */
[--C-:B------:R-:W-:Y:S01]  /*1640*/  @!P4 IMAD.IADD R9, R9, 0x1, -R41.reuse ;  /* 0x000000010909c824 */ /* 0x100fe200078e0a29 */
[C---:B------:R-:W-:Y:S01]  /*1650*/  ISETP.GT.U32.AND P4, PT, R41.reuse, R22, PT ;  /* 0x000000162900720c */ /* 0x040fe20003f84070 */
[--C-:B------:R-:W-:Y:S01]  /*1660*/  @!P5 IMAD.IADD R14, R14, 0x1, -R41.reuse ;  /* 0x000000010e0ed824 */ /* 0x100fe200078e0a29 */
[----:B------:R-:W-:Y:S01]  /*1670*/  ISETP.GT.U32.AND P5, PT, R41, R23, PT ;  /* 0x000000172900720c */ /* 0x000fe20003fa4070 */
[----:B------:R-:W-:Y:S01]  /*1680*/  @!P1 IMAD.IADD R17, R17, 0x1, -R41 ;  /* 0x0000000111119824 */ /* 0x000fe200078e0a29 */
[----:B------:R-:W-:Y:S01]  /*1690*/  ISETP.GT.U32.AND P1, PT, R41, R26, PT ;  /* 0x0000001a2900720c */ /* 0x000fe20003f24070 */
[----:B------:R-:W-:-:S02]  /*16a0*/  IMAD.MOV R31, RZ, RZ, -R31 ;  /* 0x000000ffff1f7224 */ /* 0x000fc400078e0a1f */
[----:B------:R-:W-:-:S04]  /*16b0*/  IMAD.HI.U32 R33, R3, R38, RZ ;  /* 0x0000002603217227 */ /* 0x000fc800078e00ff */
[----:B------:R-:W-:Y:S01]  /*16c0*/  @!P2 IMAD.IADD R20, R20, 0x1, -R41 ;  /* 0x000000011414a824 */ /* 0x000fe200078e0a29 */
[C---:B------:R-:W-:Y:S01]  /*16d0*/  ISETP.GT.U32.AND P2, PT, R41.reuse, R27, PT ;  /* 0x0000001b2900720c */ /* 0x040fe20003f44070 */
[----:B------:R-:W-:Y:S02]  /*16e0*/  IMAD R28, R41, R28, R34 ;  /* 0x0000001c291c7224 */ /* 0x000fe400078e0222 */
[----:B------:R-:W-:-:S04]  /*16f0*/  IMAD.HI.U32 R34, R3, R40, RZ ;  /* 0x0000002803227227 */ /* 0x000fc800078e00ff */
[----:B------:R-:W-:Y:S01]  /*1700*/  IMAD R31, R41, R31, R42 ;  /* 0x0000001f291f7224 */ /* 0x000fe200078e022a */
[----:B------:R-:W-:Y:S01]  /*1710*/  IABS R42, R123 ;  /* 0x0000007b002a7213 */ /* 0x000fe20000000000 */
[----:B------:R-:W-:Y:S01]  /*1720*/  @!P6 IMAD.IADD R15, R15, 0x1, -R41 ;  /* 0x000000010f0fe824 */ /* 0x000fe200078e0a29 */
[----:B------:R-:W-:Y:S01]  /*1730*/  ISETP.GT.U32.AND P6, PT, R41, R24, PT ;  /* 0x000000182900720c */ /* 0x000fe20003fc4070 */
[----:B------:R-:W-:Y:S02]  /*1740*/  IMAD.MOV R33, RZ, RZ, -R33 ;  /* 0x000000ffff217224 */ /* 0x000fe400078e0a21 */
[----:B------:R-:W-:Y:S02]  /*1750*/  IMAD.MOV R34, RZ, RZ, -R34 ;  /* 0x000000ffff227224 */ /* 0x000fe400078e0a22 */
[----:B------:R-:W-:Y:S01]  /*1760*/  @!P0 IMAD.IADD R25, R25, 0x1, -R41 ;  /* 0x0000000119198824 */ /* 0x000fe200078e0a29 */
[C---:B------:R-:W-:Y:S01]  /*1770*/  ISETP.GT.U32.AND P0, PT, R41.reuse, R32, PT ;  /* 0x000000202900720c */ /* 0x040fe20003f04070 */
[----:B------:R-:W-:-:S02]  /*1780*/  IMAD R33, R41, R33, R38 ;  /* 0x0000002129217224 */ /* 0x000fc400078e0226 */
[----:B------:R-:W-:Y:S01]  /*1790*/  @!P3 IMAD.IADD R21, R21, 0x1, -R41 ;  /* 0x000000011515b824 */ /* 0x000fe200078e0a29 */
[----:B------:R-:W-:Y:S01]  /*17a0*/  ISETP.GT.U32.AND P3, PT, R41, R28, PT ;  /* 0x0000001c2900720c */ /* 0x000fe20003f64070 */
[----:B------:R-:W-:-:S04]  /*17b0*/  IMAD.HI.U32 R3, R3, R42, RZ ;  /* 0x0000002a03037227 */ /* 0x000fc800078e00ff */
[C---:B------:R-:W-:Y:S01]  /*17c0*/  IMAD R34, R41.reuse, R34, R40 ;  /* 0x0000002229227224 */ /* 0x040fe200078e0228 */
[----:B------:R-:W-:Y:S01]  /*17d0*/  LOP3.LUT R40, R132, 0x1c0, RZ, 0xc0, !PT ;  /* 0x000001c084287812 */ /* 0x000fe200078ec0ff */
[--C-:B------:R-:W-:Y:S01]  /*17e0*/  @!P4 IMAD.IADD R22, R22, 0x1, -R41.reuse ;  /* 0x000000011616c824 */ /* 0x100fe200078e0a29 */
[----:B------:R-:W-:Y:S01]  /*17f0*/  ISETP.GT.U32.AND P4, PT, R41, R29, PT ;  /* 0x0000001d2900720c */ /* 0x000fe20003f84070 */
[--C-:B------:R-:W-:Y:S01]  /*1800*/  @!P5 IMAD.IADD R23, R23, 0x1, -R41.reuse ;  /* 0x000000011717d824 */ /* 0x100fe200078e0a29 */
[C---:B------:R-:W-:Y:S01]  /*1810*/  ISETP.GT.U32.AND P5, PT, R41.reuse, R30, PT ;  /* 0x0000001e2900720c */ /* 0x040fe20003fa4070 */
[----:B------:R-:W-:Y:S01]  /*1820*/  @!P1 IMAD.IADD R26, R26, 0x1, -R41 ;  /* 0x000000011a1a9824 */ /* 0x000fe200078e0a29 */
[----:B------:R-:W-:Y:S01]  /*1830*/  ISETP.GT.U32.AND P1, PT, R41, R33, PT ;  /* 0x000000212900720c */ /* 0x000fe20003f24070 */
[----:B------:R-:W-:Y:S02]  /*1840*/  IMAD.MOV R3, RZ, RZ, -R3 ;  /* 0x000000ffff037224 */ /* 0x000fe400078e0a03 */
[----:B------:R-:W-:-:S02]  /*1850*/  IMAD.MOV R37, RZ, RZ, -R35 ;  /* 0x000000ffff257224 */ /* 0x000fc400078e0a23 */
[--C-:B------:R-:W-:Y:S01]  /*1860*/  @!P2 IMAD.IADD R27, R27, 0x1, -R41.reuse ;  /* 0x000000011b1ba824 */ /* 0x100fe200078e0a29 */
[C---:B------:R-:W-:Y:S01]  /*1870*/  ISETP.GT.U32.AND P2, PT, R41.reuse, R34, PT ;  /* 0x000000222900720c */ /* 0x040fe20003f44070 */
[C---:B------:R-:W-:Y:S02]  /*1880*/  IMAD R35, R41.reuse, R3, R42 ;  /* 0x0000000329237224 */ /* 0x040fe400078e022a */
[----:B------:R-:W-:Y:S01]  /*1890*/  @!P6 IMAD.IADD R24, R24, 0x1, -R41 ;  /* 0x000000011818e824 */ /* 0x000fe200078e0a29 */
[C---:B------:R-:W-:Y:S01]  /*18a0*/  ISETP.GT.U32.AND P6, PT, R41.reuse, R31, PT ;  /* 0x0000001f2900720c */ /* 0x040fe20003fc4070 */
[----:B------:R-:W-:Y:S01]  /*18b0*/  IMAD R3, R46, R37, R39 ;  /* 0x000000252e037224 */ /* 0x000fe200078e0227 */
[----:B------:R-:W-:Y:S01]  /*18c0*/  SHF.R.S32.HI R37, RZ, 0x6, R0 ;  /* 0x00000006ff257819 */ /* 0x000fe20000011400 */
[--C-:B------:R-:W-:Y:S01]  /*18d0*/  @!P0 IMAD.IADD R32, R32, 0x1, -R41.reuse ;  /* 0x0000000120208824 */ /* 0x100fe200078e0a29 */
[----:B------:R-:W-:Y:S01]  /*18e0*/  ISETP.GT.U32.AND P0, PT, R41, R26, PT ;  /* 0x0000001a2900720c */ /* 0x000fe20003f04070 */
[--C-:B------:R-:W-:Y:S01]  /*18f0*/  @!P3 IMAD.IADD R28, R28, 0x1, -R41.reuse ;  /* 0x000000011c1cb824 */ /* 0x100fe200078e0a29 */
[----:B------:R-:W-:Y:S01]  /*1900*/  ISETP.GT.U32.AND P3, PT, R46, R3, PT ;  /* 0x000000032e00720c */ /* 0x000fe20003f64070 */
[--C-:B------:R-:W-:Y:S01]  /*1910*/  @!P4 IMAD.IADD R29, R29, 0x1, -R41.reuse ;  /* 0x000000011d1dc824 */ /* 0x100fe200078e0a29 */
[C---:B------:R-:W-:Y:S01]  /*1920*/  ISETP.GT.U32.AND P4, PT, R41.reuse, R23, PT ;  /* 0x000000172900720c */ /* 0x040fe20003f84070 */
[--C-:B------:R-:W-:Y:S01]  /*1930*/  @!P5 IMAD.IADD R30, R30, 0x1, -R41.reuse ;  /* 0x000000011e1ed824 */ /* 0x100fe200078e0a29 */
[----:B------:R-:W-:Y:S01]  /*1940*/  ISETP.GT.U32.AND P5, PT, R41, R24, PT ;  /* 0x000000182900720c */ /* 0x000fe20003fa4070 */
[--C-:B------:R-:W-:Y:S01]  /*1950*/  @!P1 IMAD.IADD R33, R33, 0x1, -R41.reuse ;  /* 0x0000000121219824 */ /* 0x100fe200078e0a29 */
[C---:B------:R-:W-:Y:S01]  /*1960*/  ISETP.GT.U32.AND P1, PT, R41.reuse, R27, PT ;  /* 0x0000001b2900720c */ /* 0x040fe20003f24070 */
[--C-:B------:R-:W-:Y:S01]  /*1970*/  @!P2 IMAD.IADD R34, R34, 0x1, -R41.reuse ;  /* 0x000000012222a824 */ /* 0x100fe200078e0a29 */
[----:B------:R-:W-:Y:S01]  /*1980*/  ISETP.GT.U32.AND P2, PT, R41, R35, PT ;  /* 0x000000232900720c */ /* 0x000fe20003f44070 */
[--C-:B------:R-:W-:Y:S01]  /*1990*/  @!P6 IMAD.IADD R31, R31, 0x1, -R41.reuse ;  /* 0x000000011f1fe824 */ /* 0x100fe200078e0a29 */
[----:B------:R-:W-:Y:S01]  /*19a0*/  ISETP.GT.U32.AND P6, PT, R41, R25, PT ;  /* 0x000000192900720c */ /* 0x000fe20003fc4070 */
[--C-:B------:R-:W-:Y:S01]  /*19b0*/  @!P0 IMAD.IADD R26, R26, 0x1, -R41.reuse ;  /* 0x000000011a1a8824 */ /* 0x100fe200078e0a29 */
[----:B------:R-:W-:Y:S01]  /*19c0*/  SGXT R37, R37, 0x1 ;  /* 0x000000012525781a */ /* 0x000fe20000000200 */
        /* <DEDUP_REMOVED lines=9> */
[----:B------:R-:W-:Y:S01]  /*1a60*/  ISETP.GT.U32.AND P1, PT, R46, R3, PT ;  /* 0x000000032e00720c */ /* 0x000fe20003f24070 */
[--C-:B------:R-:W-:Y:S01]  /*1a70*/  @!P6 IMAD.IADD R25, R25, 0x1, -R41.reuse ;  /* 0x000000011919e824 */ /* 0x100fe200078e0a29 */
[----:B------:R-:W-:Y:S01]  /*1a80*/  ISETP.GT.U32.AND P2, PT, R41, R32, PT ;  /* 0x000000202900720c */ /* 0x000fe20003f44070 */
[----:B------:R-:W-:Y:S01]  /*1a90*/  IMAD.SHL.U32 R38, R0, 0x2, RZ ;  /* 0x0000000200267824 */ /* 0x000fe200078e00ff */
[----:B------:R-:W-:Y:S01]  /*1aa0*/  ISETP.GE.AND P6, PT, R130, RZ, PT ;  /* 0x000000ff8200720c */ /* 0x000fe20003fc6270 */
[--C-:B------:R-:W-:Y:S01]  /*1ab0*/  @!P0 IMAD.IADD R31, R31, 0x1, -R41.reuse ;  /* 0x000000011f1f8824 */ /* 0x100fe200078e0a29 */
[----:B------:R-:W-:Y:S01]  /*1ac0*/  ISETP.NE.AND P0, PT, R18, RZ, PT ;  /* 0x000000ff1200720c */ /* 0x000fe20003f05270 */
[--C-:B------:R-:W-:Y:S01]  /*1ad0*/  @!P3 IMAD.IADD R28, R28, 0x1, -R41.reuse ;  /* 0x000000011c1cb824 */ /* 0x100fe200078e0a29 */
[----:B------:R-:W-:Y:S01]  /*1ae0*/  LOP3.LUT R37, R37, 0x90, RZ, 0xc0, !PT ;  /* 0x0000009025257812 */ /* 0x000fe200078ec0ff */
[--C-:B------:R-:W-:Y:S01]  /*1af0*/  @!P4 IMAD.IADD R29, R29, 0x1, -R41.reuse ;  /* 0x000000011d1dc824 */ /* 0x100fe200078e0a29 */
[C---:B------:R-:W-:Y:S01]  /*1b00*/  ISETP.GT.U32.AND P3, PT, R41.reuse, R33, PT ;  /* 0x000000212900720c */ /* 0x040fe20003f64070 */
[--C-:B------:R-:W-:Y:S01]  /*1b10*/  @!P5 IMAD.IADD R30, R30, 0x1, -R41.reuse ;  /* 0x000000011e1ed824 */ /* 0x100fe200078e0a29 */
[----:B------:R-:W-:Y:S01]  /*1b20*/  ISETP.GT.U32.AND P5, PT, R41, R34, PT ;  /* 0x000000222900720c */ /* 0x000fe20003fa4070 */
[----:B------:R-:W-:Y:S01]  /*1b30*/  @!P1 IMAD.IADD R3, R3, 0x1, -R46 ;  /* 0x0000000103039824 */ /* 0x000fe200078e0a2e */
[----:B------:R-:W-:Y:S01]  /*1b40*/  ISETP.GT.U32.AND P4, PT, R41, R35, PT ;  /* 0x000000232900720c */ /* 0x000fe20003f84070 */
[----:B------:R-:W-:Y:S01]  /*1b50*/  @!P2 IMAD.IADD R32, R32, 0x1, -R41 ;  /* 0x000000012020a824 */ /* 0x000fe200078e0a29 */
[----:B------:R-:W-:-:S02]  /*1b60*/  ISETP.GE.AND P1, PT, R178, RZ, PT ;  /* 0x000000ffb200720c */ /* 0x000fc40003f26270 */
[----:B------:R-:W-:Y:S02]  /*1b70*/  CS2R R46, SRZ ;  /* 0x00000000002e7805 */ /* 0x000fe4000001ff00 */
[----:B------:R-:W-:Y:S01]  /*1b80*/  LOP3.LUT R134, R37, 0x7e, R38, 0x78, !PT ;  /* 0x0000007e25867812 */ /* 0x000fe200078e7826 */
[----:B------:R-:W-:Y:S01]  /*1b90*/  IMAD.MOV.U32 R37, RZ, RZ, R3 ;  /* 0x000000ffff257224 */ /* 0x000fe200078e0003 */
[----:B------:R-:W-:Y:S02]  /*1ba0*/  ISETP.GE.AND P2, PT, R177, RZ, PT ;  /* 0x000000ffb100720c */ /* 0x000fe40003f46270 */
[----:B------:R-:W-:Y:S01]  /*1bb0*/  LOP3.LUT R3, RZ, R19, RZ, 0x33, !PT ;  /* 0x00000013ff037212 */ /* 0x000fe200078e33ff */
[----:B------:R-:W-:Y:S01]  /*1bc0*/  @!P6 IMAD.MOV R37, RZ, RZ, -R37 ;  /* 0x000000ffff25e224 */ /* 0x000fe200078e0a25 */
[----:B------:R-:W-:Y:S01]  /*1bd0*/  @!P0 LOP3.LUT R37, RZ, R18, RZ, 0x33, !PT ;  /* 0x00000012ff258212 */ /* 0x000fe200078e33ff */
[--C-:B------:R-:W-:Y:S01]  /*1be0*/  @!P3 IMAD.IADD R33, R33, 0x1, -R41.reuse ;  /* 0x000000012121b824 */ /* 0x100fe200078e0a29 */
[----:B------:R-:W-:Y:S01]  /*1bf0*/  ISETP.GE.AND P0, PT, R173, RZ, PT ;  /* 0x000000ffad00720c */ /* 0x000fe20003f06270 */
[--C-:B------:R-:W-:Y:S01]  /*1c00*/  @!P5 IMAD.IADD R34, R34, 0x1, -R41.reuse ;  /* 0x000000012222d824 */ /* 0x100fe200078e0a29 */
[----:B------:R-:W-:Y:S01]  /*1c10*/  ISETP.GE.AND P3, PT, R176, RZ, PT ;  /* 0x000000ffb000720c */ /* 0x000fe20003f66270 */
[----:B------:R-:W-:Y:S01]  /*1c20*/  @!P4 IMAD.IADD R35, R35, 0x1, -R41 ;  /* 0x000000012323c824 */ /* 0x000fe200078e0a29 */
[----:B------:R-:W-:Y:S01]  /*1c30*/  ISETP.GE.AND P5, PT, R175, RZ, PT ;  /* 0x000000ffaf00720c */ /* 0x000fe20003fa6270 */
[----:B------:R-:W-:Y:S01]  /*1c40*/  @!P1 IMAD.MOV R2, RZ, RZ, -R2 ;  /* 0x000000ffff029224 */ /* 0x000fe200078e0a02 */
[----:B------:R-:W-:Y:S01]  /*1c50*/  ISETP.GE.AND P4, PT, R174, RZ, PT ;  /* 0x000000ffae00720c */ /* 0x000fe20003f86270 */
[----:B------:R-:W-:Y:S01]  /*1c60*/  @!P2 IMAD.MOV R4, RZ, RZ, -R4 ;  /* 0x000000ffff04a224 */ /* 0x000fe200078e0a04 */
[----:B------:R-:W-:Y:S01]  /*1c70*/  ISETP.GE.AND P1, PT, R172, RZ, PT ;  /* 0x000000ffac00720c */ /* 0x000fe20003f26270 */
[----:B------:R-:W-:Y:S01]  /*1c80*/  IMAD R37, R37, UR6, RZ ;  /* 0x0000000625257c24 */ /* 0x000fe2000f8e02ff */
[----:B------:R-:W-:Y:S01]  /*1c90*/  ISETP.GE.AND P2, PT, R171, RZ, PT ;  /* 0x000000ffab00720c */ /* 0x000fe20003f46270 */
[----:B------:R-:W-:Y:S01]  /*1ca0*/  ULDC UR6, c[0x0][0x240] ;  /* 0x0000900000067ab9 */ /* 0x000fe20000000800 */
[----:B------:R-:W-:Y:S01]  /*1cb0*/  ISETP.GE.AND P6, PT, R122, RZ, PT ;  /* 0x000000ff7a00720c */ /* 0x000fe20003fc6270 */
[----:B------:R-:W-:Y:S01]  /*1cc0*/  @!P0 IMAD.MOV R8, RZ, RZ, -R8 ;  /* 0x000000ffff088224 */ /* 0x000fe200078e0a08 */
        /* <DEDUP_REMOVED lines=12> */
[----:B------:R-:W-:Y:S01]  /*1d90*/  LOP3.LUT R39, R40, 0x30, R133, 0xf8, !PT ;  /* 0x0000003028277812 */ /* 0x000fe200078ef885 */
        /* <DEDUP_REMOVED lines=11> */
[----:B------:R-:W-:-:S02]  /*1e50*/  ISETP.GE.AND P2, PT, R148, RZ, PT ;  /* 0x000000ff9400720c */ /* 0x000fc40003f46270 */
        /* <DEDUP_REMOVED lines=25> */
[----:B------:R-:W-:-:S02]  /*1ff0*/  ISETP.NE.AND P2, PT, R19, RZ, PT ;  /* 0x000000ff1300720c */ /* 0x000fc40003f45270 */
[----:B------:R-:W-:Y:S01]  /*2000*/  IADD3 R135, R38, UR5, R131 ;  /* 0x0000000526877c10 */ /* 0x000fe2000fffe083 */
[----:B------:R-:W-:Y:S01]  /*2010*/  @!P0 IMAD.MOV R34, RZ, RZ, -R34 ;  /* 0x000000ffff228224 */ /* 0x000fe200078e0a22 */
[----:B------:R-:W-:Y:S01]  /*2020*/  SEL R2, R3, R2, !P2 ;  /* 0x0000000203027207 */ /* 0x000fe20005000000 */
[----:B------:R-:W-:Y:S01]  /*2030*/  @!P3 IMAD.MOV R31, RZ, RZ, -R31 ;  /* 0x000000ffff1fb224 */ /* 0x000fe200078e0a1f */
[----:B------:R-:W-:Y:S01]  /*2040*/  LEA R98, P0, R37, UR10, 0x1 ;  /* 0x0000000a25627c11 */ /* 0x000fe2000f8008ff */
[----:B------:R-:W-:Y:S01]  /*2050*/  @!P5 IMAD.MOV R32, RZ, RZ, -R32 ;  /* 0x000000ffff20d224 */ /* 0x000fe200078e0a20 */
[C---:B------:R-:W-:Y:S01]  /*2060*/  SEL R4, R3.reuse, R4, !P2 ;  /* 0x0000000403047207 */ /* 0x040fe20005000000 */
[----:B------:R-:W-:Y:S01]  /*2070*/  IMAD R2, R2, UR6, RZ ;  /* 0x0000000602027c24 */ /* 0x000fe2000f8e02ff */
[C---:B------:R-:W-:Y:S01]  /*2080*/  SEL R5, R3.reuse, R5, !P2 ;  /* 0x0000000503057207 */ /* 0x040fe20005000000 */
[----:B------:R-:W-:Y:S01]  /*2090*/  @!P4 IMAD.MOV R33, RZ, RZ, -R33 ;  /* 0x000000ffff21c224 */ /* 0x000fe200078e0a21 */
[----:B------:R-:W-:Y:S01]  /*20a0*/  SEL R6, R3, R6, !P2 ;  /* 0x0000000603067207 */ /* 0x000fe20005000000 */
[----:B------:R-:W-:Y:S01]  /*20b0*/  @!P1 IMAD.MOV R35, RZ, RZ, -R35 ;  /* 0x000000ffff239224 */ /* 0x000fe200078e0a23 */
[----:B------:R-:W-:Y:S01]  /*20c0*/  LEA.HI.X.SX32 R99, R37, UR11, 0x1, P0 ;  /* 0x0000000b25637c11 */ /* 0x000fe200080f0eff */
[----:B------:R-:W-:Y:S01]  /*20d0*/  ULDC.64 UR10, c[0x0][0x218] ;  /* 0x00008600000a7ab9 */ /* 0x000fe20000000a00 */
[C---:B------:R-:W-:Y:S01]  /*20e0*/  SEL R7, R3.reuse, R7, !P2 ;  /* 0x0000000703077207 */ /* 0x040fe20005000000 */
[----:B------:R-:W-:Y:S01]  /*20f0*/  IMAD R4, R4, UR6, RZ ;  /* 0x0000000604047c24 */ /* 0x000fe2000f8e02ff */
[----:B------:R-:W-:Y:S01]  /*2100*/  SEL R8, R3, R8, !P2 ;  /* 0x0000000803087207 */ /* 0x000fe20005000000 */
[----:B------:R-:W-:Y:S01]  /*2110*/  IMAD R5, R5, UR6, RZ ;  /* 0x0000000605057c24 */ /* 0x000fe2000f8e02ff */
        /* <DEDUP_REMOVED lines=8> */
[----:B------:R-:W-:Y:S01]  /*21a0*/  SEL R13, R3, R13, !P2 ;  /* 0x0000000d030d7207 */ /* 0x000fe20005000000 */
[----:B------:R-:W-:Y:S01]  /*21b0*/  IMAD R10, R10, UR6, RZ ;  /* 0x000000060a0a7c24 */ /* 0x000fe2000f8e02ff */
[----:B------:R-:W-:Y:S01]  /*21c0*/  LEA R120, P4, R2, UR10, 0x1 ;  /* 0x0000000a02787c11 */ /* 0x000fe2000f8808ff */
        /* <DEDUP_REMOVED lines=45> */
[----:B------:R-:W-:Y:S01]  /*24a0*/  LEA R158, P2, R5, UR10, 0x1 ;  /* 0x0000000a059e7c11 */ /* 0x000fe2000f8408ff */
[----:B------:R-:W-:Y:S01]  /*24b0*/  IMAD R3, R3, UR6, RZ ;  /* 0x0000000603037c24 */ /* 0x000fe2000f8e02ff */
[----:B------:R-:W-:Y:S01]  /*24c0*/  LEA.HI.X.SX32 R121, R2, UR11, 0x1, P4 ;  /* 0x0000000b02797c11 */ /* 0x000fe2000a0f0eff */
[----:B------:R-:W-:Y:S01]  /*24d0*/  USHF.R.S32.HI UR6, URZ, 0x1f, UR4 ;  /* 0x0000001f3f067899 */ /* 0x000fe20008011404 */
[----:B------:R-:W-:Y:S01]  /*24e0*/  LEA R162, P1, R6, UR10, 0x1 ;  /* 0x0000000a06a27c11 */ /* 0x000fe2000f8208ff */
[----:B------:R-:W0:Y:S01]  /*24f0*/  LDC R2, c[0x0][0x23c] ;  /* 0x00008f00ff027b82 */ /* 0x000e220000000800 */
[----:B------:R-:W-:Y:S01]  /*2500*/  LEA.HI.X.SX32 R161, R4, UR11, 0x1, P3 ;  /* 0x0000000b04a17c11 */ /* 0x000fe200098f0eff */
[----:B------:R-:W-:Y:S01]  /*2510*/  ULEA.HI UR6, UR6, UR4, URZ, 0x5 ;  /* 0x0000000406067291 */ /* 0x000fe2000f8f283f */
[----:B------:R-:W-:Y:S01]  /*2520*/  LEA.HI.X.SX32 R159, R5, UR11, 0x1, P2 ;  /* 0x0000000b059f7c11 */ /* 0x000fe200090f0eff */
[----:B------:R-:W-:Y:S01]  /*2530*/  IMAD.IADD R135, R40, 0x1, R135 ;  /* 0x0000000128877824 */ /* 0x000fe200078e0287 */
[----:B------:R-:W-:-:S02]  /*2540*/  LEA R118, P0, R7, UR10, 0x1 ;  /* 0x0000000a07767c11 */ /* 0x000fc4000f8008ff */
[----:B------:R-:W-:Y:S02]  /*2550*/  CS2R R36, SRZ ;  /* 0x0000000000247805 */ /* 0x000fe4000001ff00 */
[----:B------:R-:W-:Y:S01]  /*2560*/  LEA R112, P6, R8, UR10, 0x1 ;  /* 0x0000000a08707c11 */ /* 0x000fe2000f8c08ff */
[----:B------:R-:W-:Y:S01]  /*2570*/  USHF.R.S32.HI UR6, URZ, 0x5, UR6 ;  /* 0x000000053f067899 */ /* 0x000fe20008011406 */
[----:B------:R-:W-:Y:S02]  /*2580*/  LEA R116, P5, R9, UR10, 0x1 ;  /* 0x0000000a09747c11 */ /* 0x000fe4000f8a08ff */
[----:B------:R-:W-:Y:S02]  /*2590*/  LEA R110, P4, R10, UR10, 0x1 ;  /* 0x0000000a0a6e7c11 */ /* 0x000fe4000f8808ff */
[----:B------:R-:W-:Y:S02]  /*25a0*/  LEA R114, P3, R11, UR10, 0x1 ;  /* 0x0000000a0b727c11 */ /* 0x000fe4000f8608ff */
[----:B------:R-:W-:-:S02]  /*25b0*/  LEA R108, P2, R12, UR10, 0x1 ;  /* 0x0000000a0c6c7c11 */ /* 0x000fc4000f8408ff */
[----:B------:R-:W-:Y:S02]  /*25c0*/  LEA.HI.X.SX32 R163, R6, UR11, 0x1, P1 ;  /* 0x0000000b06a37c11 */ /* 0x000fe400088f0eff */
[----:B------:R-:W-:Y:S02]  /*25d0*/  LEA R104, P1, R13, UR10, 0x1 ;  /* 0x0000000a0d687c11 */ /* 0x000fe4000f8208ff */
[----:B------:R-:W-:Y:S02]  /*25e0*/  LEA.HI.X.SX32 R119, R7, UR11, 0x1, P0 ;  /* 0x0000000b07777c11 */ /* 0x000fe400080f0eff */
[----:B------:R-:W-:Y:S01]  /*25f0*/  LEA.HI.X.SX32 R113, R8, UR11, 0x1, P6 ;  /* 0x0000000b08717c11 */ /* 0x000fe2000b0f0eff */
[----:B0-----:R-:W-:Y:S01]  /*2600*/  IMAD R151, R151, R2, RZ ;  /* 0x0000000297977224 */ /* 0x001fe200078e02ff */
[----:B------:R-:W-:Y:S01]  /*2610*/  LEA.HI.X.SX32 R117, R9, UR11, 0x1, P5 ;  /* 0x0000000b09757c11 */ /* 0x000fe2000a8f0eff */
[----:B------:R-:W-:Y:S01]  /*2620*/  IMAD.SHL.U32 R153, R2, 0x20, RZ ;  /* 0x0000002002997824 */ /* 0x000fe200078e00ff */
[----:B------:R-:W-:-:S02]  /*2630*/  LEA.HI.X.SX32 R111, R10, UR11, 0x1, P4 ;  /* 0x0000000b0a6f7c11 */ /* 0x000fc4000a0f0eff */
[----:B------:R-:W-:Y:S02]  /*2640*/  LEA.HI.X.SX32 R115, R11, UR11, 0x1, P3 ;  /* 0x0000000b0b737c11 */ /* 0x000fe400098f0eff */
[----:B------:R-:W-:Y:S02]  /*2650*/  LEA.HI.X.SX32 R109, R12, UR11, 0x1, P2 ;  /* 0x0000000b0c6d7c11 */ /* 0x000fe400090f0eff */
[----:B------:R-:W-:Y:S02]  /*2660*/  LEA R106, P0, R14, UR10, 0x1 ;  /* 0x0000000a0e6a7c11 */ /* 0x000fe4000f8008ff */
[----:B------:R-:W-:Y:S02]  /*2670*/  LEA R102, P6, R15, UR10, 0x1 ;  /* 0x0000000a0f667c11 */ /* 0x000fe4000f8c08ff */
[----:B------:R-:W-:Y:S02]  /*2680*/  LEA R100, P5, R16, UR10, 0x1 ;  /* 0x0000000a10647c11 */ /* 0x000fe4000f8a08ff */
[----:B------:R-:W-:-:S02]  /*2690*/  LEA R96, P4, R17, UR10, 0x1 ;  /* 0x0000000a11607c11 */ /* 0x000fc4000f8808ff */
[----:B------:R-:W-:Y:S02]  /*26a0*/  LEA R94, P3, R20, UR10, 0x1 ;  /* 0x0000000a145e7c11 */ /* 0x000fe4000f8608ff */
[----:B------:R-:W-:Y:S02]  /*26b0*/  LEA R86, P2, R21, UR10, 0x1 ;  /* 0x0000000a15567c11 */ /* 0x000fe4000f8408ff */
[----:B------:R-:W-:Y:S02]  /*26c0*/  LEA.HI.X.SX32 R105, R13, UR11, 0x1, P1 ;  /* 0x0000000b0d697c11 */ /* 0x000fe400088f0eff */
[----:B------:R-:W-:Y:S02]  /*26d0*/  LEA R88, P1, R22, UR10, 0x1 ;  /* 0x0000000a16587c11 */ /* 0x000fe4000f8208ff */
[----:B------:R-:W-:Y:S02]  /*26e0*/  LEA.HI.X.SX32 R107, R14, UR11, 0x1, P0 ;  /* 0x0000000b0e6b7c11 */ /* 0x000fe400080f0eff */
[----:B------:R-:W-:-:S02]  /*26f0*/  LEA.HI.X.SX32 R103, R15, UR11, 0x1, P6 ;  /* 0x0000000b0f677c11 */ /* 0x000fc4000b0f0eff */
[----:B------:R-:W-:Y:S02]  /*2700*/  LEA.HI.X.SX32 R101, R16, UR11, 0x1, P5 ;  /* 0x0000000b10657c11 */ /* 0x000fe4000a8f0eff */
[----:B------:R-:W-:Y:S02]  /*2710*/  LEA.HI.X.SX32 R97, R17, UR11, 0x1, P4 ;  /* 0x0000000b11617c11 */ /* 0x000fe4000a0f0eff */
[----:B------:R-:W-:Y:S02]  /*2720*/  LEA.HI.X.SX32 R95, R20, UR11, 0x1, P3 ;  /* 0x0000000b145f7c11 */ /* 0x000fe400098f0eff */
[----:B------:R-:W-:Y:S02]  /*2730*/  LEA.HI.X.SX32 R87, R21, UR11, 0x1, P2 ;  /* 0x0000000b15577c11 */ /* 0x000fe400090f0eff */
[----:B------:R-:W-:Y:S02]  /*2740*/  CS2R R20, SRZ ;  /* 0x0000000000147805 */ /* 0x000fe4000001ff00 */
[----:B------:R-:W-:-:S02]  /*2750*/  LEA R90, P0, R23, UR10, 0x1 ;  /* 0x0000000a175a7c11 */ /* 0x000fc4000f8008ff */
[----:B------:R-:W-:Y:S02]  /*2760*/  LEA R92, P6, R24, UR10, 0x1 ;  /* 0x0000000a185c7c11 */ /* 0x000fe4000f8c08ff */
[----:B------:R-:W-:Y:S02]  /*2770*/  LEA R76, P5, R25, UR10, 0x1 ;  /* 0x0000000a194c7c11 */ /* 0x000fe4000f8a08ff */
[----:B------:R-:W-:Y:S02]  /*2780*/  LEA R78, P4, R26, UR10, 0x1 ;  /* 0x0000000a1a4e7c11 */ /* 0x000fe4000f8808ff */
[----:B------:R-:W-:Y:S02]  /*2790*/  LEA R80, P3, R27, UR10, 0x1 ;  /* 0x0000000a1b507c11 */ /* 0x000fe4000f8608ff */
[----:B------:R-:W-:Y:S02]  /*27a0*/  LEA R82, P2, R28, UR10, 0x1 ;  /* 0x0000000a1c527c11 */ /* 0x000fe4000f8408ff */
[----:B------:R-:W-:-:S02]  /*27b0*/  LEA.HI.X.SX32 R89, R22, UR11, 0x1, P1 ;  /* 0x0000000b16597c11 */ /* 0x000fc400088f0eff */
[----:B------:R-:W-:Y:S02]  /*27c0*/  LEA R84, P1, R29, UR10, 0x1 ;  /* 0x0000000a1d547c11 */ /* 0x000fe4000f8208ff */
[----:B------:R-:W-:Y:S02]  /*27d0*/  LEA.HI.X.SX32 R91, R23, UR11, 0x1, P0 ;  /* 0x0000000b175b7c11 */ /* 0x000fe400080f0eff */
[----:B------:R-:W-:Y:S02]  /*27e0*/  CS2R R22, SRZ ;  /* 0x0000000000167805 */ /* 0x000fe4000001ff00 */
[----:B------:R-:W-:Y:S02]  /*27f0*/  LEA.HI.X.SX32 R93, R24, UR11, 0x1, P6 ;  /* 0x0000000b185d7c11 */ /* 0x000fe4000b0f0eff */
[----:B------:R-:W-:Y:S02]  /*2800*/  LEA.HI.X.SX32 R77, R25, UR11, 0x1, P5 ;  /* 0x0000000b194d7c11 */ /* 0x000fe4000a8f0eff */
        /* <DEDUP_REMOVED lines=10> */
[----:B------:R-:W-:Y:S02]  /*28b0*/  CS2R R28, SRZ ;  /* 0x00000000001c7805 */ /* 0x000fe4000001ff00 */
[----:B------:R-:W-:Y:S02]  /*28c0*/  LOP3.LUT R136, R39, 0x200, R136, 0xf8, !PT ;  /* 0x0000020027887812 */ /* 0x000fe400078ef888 */
[----:B------:R-:W-:-:S02]  /*28d0*/  CS2R R38, SRZ ;  /* 0x0000000000267805 */ /* 0x000fc4000001ff00 */
[----:B------:R-:W-:Y:S01]  /*28e0*/  LEA R64, P1, R3, UR10, 0x1 ;  /* 0x0000000a03407c11 */ /* 0x000fe2000f8208ff */
[----:B------:R-:W-:Y:S01]  /*28f0*/  ULDC UR10, c[0x0][0x238] ;  /* 0x00008e00000a7ab9 */ /* 0x000fe20000000800 */
[----:B------:R-:W-:Y:S01]  /*2900*/  LEA.HI.X.SX32 R67, R30, UR11, 0x1, P0 ;  /* 0x0000000b1e437c11 */ /* 0x000fe200080f0eff */
[----:B------:R-:W-:Y:S01]  /*2910*/  IMAD R157, R157, UR10, RZ ;  /* 0x0000000a9d9d7c24 */ /* 0x000fe2000f8e02ff */
[----:B------:R-:W-:Y:S02]  /*2920*/  LEA.HI.X.SX32 R69, R31, UR11, 0x1, P6 ;  /* 0x0000000b1f457c11 */ /* 0x000fe4000b0f0eff */
[----:B------:R-:W-:Y:S02]  /*2930*/  CS2R R30, SRZ ;  /* 0x00000000001e7805 */ /* 0x000fe4000001ff00 */
[----:B------:R-:W-:Y:S01]  /*2940*/  LEA.HI.X.SX32 R71, R32, UR11, 0x1, P5 ;  /* 0x0000000b20477c11 */ /* 0x000fe2000a8f0eff */
[----:B------:R-:W-:Y:S01]  /*2950*/  IMAD R139, R139, UR10, RZ ;  /* 0x0000000a8b8b7c24 */ /* 0x000fe2000f8e02ff */
[----:B------:R-:W-:-:S02]  /*2960*/  LEA.HI.X.SX32 R73, R33, UR11, 0x1, P4 ;  /* 0x0000000b21497c11 */ /* 0x000fc4000a0f0eff */
[----:B------:R-:W-:Y:S02]  /*2970*/  CS2R R32, SRZ ;  /* 0x0000000000207805 */ /* 0x000fe4000001ff00 */
[----:B------:R-:W-:Y:S01]  /*2980*/  LEA.HI.X.SX32 R75, R34, UR11, 0x1, P3 ;  /* 0x0000000b224b7c11 */ /* 0x000fe200098f0eff */
[----:B------:R-:W-:Y:S01]  /*2990*/  IMAD R155, R155, UR10, RZ ;  /* 0x0000000a9b9b7c24 */ /* 0x000fe2000f8e02ff */
[----:B------:R-:W-:Y:S02]  /*29a0*/  LEA.HI.X.SX32 R9, R35, UR11, 0x1, P2 ;  /* 0x0000000b23097c11 */ /* 0x000fe400090f0eff */
[----:B------:R-:W-:Y:S02]  /*29b0*/  CS2R R34, SRZ ;  /* 0x0000000000227805 */ /* 0x000fe4000001ff00 */
[----:B------:R-:W-:Y:S01]  /*29c0*/  LEA.HI.X.SX32 R65, R3, UR11, 0x1, P1 ;  /* 0x0000000b03417c11 */ /* 0x000fe200088f0eff */
[----:B------:R-:W-:Y:S01]  /*29d0*/  IMAD R143, R143, UR10, RZ ;  /* 0x0000000a8f8f7c24 */ /* 0x000fe2000f8e02ff */
[----:B------:R-:W-:Y:S01]  /*29e0*/  LOP3.LUT R138, R134, 0x20, RZ, 0x3c, !PT ;  /* 0x00000020868a7812 */ /* 0x000fe200078e3cff */
[----:B------:R-:W-:Y:S01]  /*29f0*/  IMAD R141, R141, UR10, RZ ;  /* 0x0000000a8d8d7c24 */ /* 0x000fe2000f8e02ff */
[----:B------:R-:W-:Y:S01]  /*2a00*/  LOP3.LUT R137, R136, 0x20, RZ, 0x3c, !PT ;  /* 0x0000002088897812 */ /* 0x000fe200078e3cff */
[----:B------:R-:W-:Y:S01]  /*2a10*/  IMAD R145, R145, UR10, RZ ;  /* 0x0000000a91917c24 */ /* 0x000fe2000f8e02ff */
[----:B------:R-:W-:-:S02]  /*2a20*/  USHF.L.U32 UR4, UR10, 0x5, URZ ;  /* 0x000000050a047899 */ /* 0x000fc4000800063f */
[----:B------:R-:W-:Y:S02]  /*2a30*/  IMAD R147, R147, UR10, RZ ;  /* 0x0000000a93937c24 */ /* 0x000fe4000f8e02ff */
[----:B------:R-:W-:-:S08]  /*2a40*/  IMAD R149, R149, UR10, RZ ;  /* 0x0000000a95957c24 */ /* 0x000fd0000f8e02ff */
.L_x_2:
[----:B------:R-:W-:Y:S01]  /*2a50*/  SHF.R.U32.HI R6, RZ, 0x5, R0 ;  /* 0x00000005ff067819 */ /* 0x000fe20000011600 */
[----:B------:R-:W-:Y:S01]  /*2a60*/  IMAD.WIDE R2, R157, 0x2, R98 ;  /* 0x000000029d027825 */ /* 0x000fe200078e0262 */
[----:B------:R-:W-:Y:S02]  /*2a70*/  LOP3.LUT R7, R0, 0x1f, RZ, 0xc0, !PT ;  /* 0x0000001f00077812 */ /* 0x000fe400078ec0ff */
[----:B------:R-:W-:Y:S02]  /*2a80*/  SGXT.U32 R6, R6, 0x2 ;  /* 0x000000020606781a */ /* 0x000fe40000000000 */
[----:B------:R-:W-:Y:S02]  /*2a90*/  PRMT R193, RZ, 0x7610, R193 ;  /* 0x00007610ffc17816 */ /* 0x000fe400000000c1 */
[C---:B------:R-:W-:Y:S02]  /*2aa0*/  ISETP.GE.AND P1, PT, R6.reuse, UR7, PT ;  /* 0x0000000706007c0c */ /* 0x040fe4000bf26270 */
[----:B------:R-:W-:-:S02]  /*2ab0*/  LOP3.LUT R4, R6, 0x4, RZ, 0xfc, !PT ;  /* 0x0000000406047812 */ /* 0x000fc400078efcff */
[----:B------:R-:W-:Y:S02]  /*2ac0*/  LOP3.LUT R5, R6, 0x8, RZ, 0xfc, !PT ;  /* 0x0000000806057812 */ /* 0x000fe400078efcff */
[----:B------:R-:W-:Y:S02]  /*2ad0*/  ISETP.GE.AND P5, PT, R4, UR7, PT ;  /* 0x0000000704007c0c */ /* 0x000fe4000bfa6270 */
[C---:B------:R-:W-:Y:S02]  /*2ae0*/  LOP3.LUT R4, R6.reuse, 0x1c, RZ, 0xfc, !PT ;  /* 0x0000001c06047812 */ /* 0x040fe400078efcff */
[----:B------:R-:W-:Y:S02]  /*2af0*/  ISETP.GE.AND P0, PT, R7, UR7, PT ;  /* 0x0000000707007c0c */ /* 0x000fe4000bf06270 */
[----:B------:R-:W-:Y:S01]  /*2b00*/  LOP3.LUT R7, R6, 0xc, RZ, 0xfc, !PT ;  /* 0x0000000c06077812 */ /* 0x000fe200078efcff */
[----:B------:R0:W2:Y:S01]  /*2b10*/  @!P1 LDG.E.U16 R193, desc[UR8][R2.64] ;  /* 0x0000000802c19981 */ /* 0x0000a2000c1e1500 */
[----:B------:R-:W-:-:S02]  /*2b20*/  ISETP.GE.AND P1, PT, R4, UR7, PT ;  /* 0x0000000704007c0c */ /* 0x000fc4000bf26270 */
[----:B------:R-:W-:Y:S01]  /*2b30*/  ISETP.GE.AND P4, PT, R5, UR7, PT ;  /* 0x0000000705007c0c */ /* 0x000fe2000bf86270 */
[----:B------:R-:W-:Y:S01]  /*2b40*/  IMAD.WIDE R4, R149, 0x2, R98 ;  /* 0x0000000295047825 */ /* 0x000fe200078e0262 */
[----:B------:R-:W-:Y:S02]  /*2b50*/  PRMT R185, RZ, 0x7610, R185 ;  /* 0x00007610ffb97816 */ /* 0x000fe400000000b9 */
[----:B------:R-:W-:Y:S02]  /*2b60*/  ISETP.GE.AND P3, PT, R7, UR7, PT ;  /* 0x0000000707007c0c */ /* 0x000fe4000bf66270 */
[C---:B------:R-:W-:Y:S02]  /*2b70*/  LOP3.LUT R10, R6.reuse, 0x10, RZ, 0xfc, !PT ;  /* 0x00000010060a7812 */ /* 0x040fe400078efcff */
[C---:B------:R-:W-:Y:S01]  /*2b80*/  LOP3.LUT R7, R6.reuse, 0x14, RZ, 0xfc, !PT ;  /* 0x0000001406077812 */ /* 0x040fe200078efcff */
[----:B------:R1:W3:Y:S01]  /*2b90*/  @!P5 LDG.E.U16 R185, desc[UR8][R4.64] ;  /* 0x0000000804b9d981 */ /* 0x0002e2000c1e1500 */
[----:B------:R-:W-:-:S02]  /*2ba0*/  LOP3.LUT R6, R6, 0x18, RZ, 0xfc, !PT ;  /* 0x0000001806067812 */ /* 0x000fc400078efcff */
[----:B------:R-:W-:Y:S02]  /*2bb0*/  ISETP.GE.AND P2, PT, R10, UR7, PT ;  /* 0x000000070a007c0c */ /* 0x000fe4000bf46270 */
[----:B------:R-:W-:Y:S02]  /*2bc0*/  ISETP.GE.AND P5, PT, R7, UR7, PT ;  /* 0x0000000707007c0c */ /* 0x000fe4000bfa6270 */
[----:B------:R-:W-:Y:S01]  /*2bd0*/  ISETP.GE.AND P6, PT, R6, UR7, PT ;  /* 0x0000000706007c0c */ /* 0x000fe2000bfc6270 */
[----:B0-----:R-:W-:Y:S01]  /*2be0*/  IMAD.WIDE R2, R147, 0x2, R98 ;  /* 0x0000000293027825 */ /* 0x001fe200078e0262 */
[----:B------:R-:W-:Y:S02]  /*2bf0*/  PRMT R191, RZ, 0x7610, R191 ;  /* 0x00007610ffbf7816 */ /* 0x000fe400000000bf */
[----:B------:R-:W-:Y:S01]  /*2c00*/  PRMT R183, RZ, 0x7610, R183 ;  /* 0x00007610ffb77816 */ /* 0x000fe200000000b7 */
[----:B------:R-:W-:Y:S01]  /*2c10*/  IMAD.WIDE R6, R145, 0x2, R98 ;  /* 0x0000000291067825 */ /* 0x000fe200078e0262 */
[----:B------:R-:W-:-:S02]  /*2c20*/  PRMT R189, RZ, 0x7610, R189 ;  /* 0x00007610ffbd7816 */ /* 0x000fc400000000bd */
[----:B------:R-:W-:Y:S01]  /*2c30*/  PRMT R181, RZ, 0x7610, R181 ;  /* 0x00007610ffb57816 */ /* 0x000fe200000000b5 */
[----:B------:R-:W-:Y:S01]  /*2c40*/  IMAD.WIDE R10, R141, 0x2, R98 ;  /* 0x000000028d0a7825 */ /* 0x000fe200078e0262 */
[----:B------:R-:W-:Y:S01]  /*2c50*/  PRMT R187, RZ, 0x7610, R187 ;  /* 0x00007610ffbb7816 */ /* 0x000fe200000000bb */
[----:B------:R0:W4:Y:S01]  /*2c60*/  @!P4 LDG.E.U16 R191, desc[UR8][R2.64] ;  /* 0x0000000802bfc981 */ /* 0x000122000c1e1500 */
[----:B------:R-:W-:Y:S01]  /*2c70*/  PRMT R179, RZ, 0x7610, R179 ;  /* 0x00007610ffb37816 */ /* 0x000fe200000000b3 */
[--C-:B------:R-:W-:Y:S02]  /*2c80*/  IMAD.WIDE R12, R143, 0x2, R98.reuse ;  /* 0x000000028f0c7825 */ /* 0x100fe400078e0262 */
[----:B------:R5:W3:Y:S02]  /*2c90*/  @!P3 LDG.E.U16 R183, desc[UR8][R6.64] ;  /* 0x0000000806b7b981 */ /* 0x000ae4000c1e1500 */
[--C-:B------:R-:W-:Y:S02]  /*2ca0*/  IMAD.WIDE R14, R155, 0x2, R98.reuse ;  /* 0x000000029b0e7825 */ /* 0x100fe400078e0262 */
[----:B------:R-:W3:Y:S02]  /*2cb0*/  @!P2 LDG.E.U16 R189, desc[UR8][R10.64] ;  /* 0x000000080abda981 */ /* 0x000ee4000c1e1500 */
[----:B-1----:R-:W-:-:S02]  /*2cc0*/  IMAD.WIDE R4, R139, 0x2, R98 ;  /* 0x000000028b047825 */ /* 0x002fc400078e0262 */
[----:B------:R-:W3:Y:S04]  /*2cd0*/  @!P5 LDG.E.U16 R181, desc[UR8][R12.64] ;  /* 0x000000080cb5d981 */ /* 0x000ee8000c1e1500 */
[----:B------:R-:W3:Y:S04]  /*2ce0*/  @!P6 LDG.E.U16 R187, desc[UR8][R14.64] ;  /* 0x000000080ebbe981 */ /* 0x000ee8000c1e1500 */
[----:B------:R1:W3:Y:S01]  /*2cf0*/  @!P1 LDG.E.U16 R179, desc[UR8][R4.64] ;  /* 0x0000000804b39981 */ /* 0x0002e2000c1e1500 */
[----:B------:R-:W-:Y:S01]  /*2d00*/  BAR.SYNC.DEFER_BLOCKING 0x0 ;  /* 0x0000000000007b1d */ /* 0x000fe20000010000 */
[----:B0-----:R-:W-:-:S02]  /*2d10*/  IMAD.MOV.U32 R2, RZ, RZ, R8 ;  /* 0x000000ffff027224 */ /* 0x001fc400078e0008 */
[----:B------:R-:W-:Y:S01]  /*2d20*/  IMAD.MOV.U32 R3, RZ, RZ, R9 ;  /* 0x000000ffff037224 */ /* 0x000fe200078e0009 */
[----:B------:R-:W-:Y:S01]  /*2d30*/  PRMT R63, RZ, 0x7610, R63 ;  /* 0x00007610ff3f7816 */ /* 0x000fe2000000003f */
[----:B------:R-:W-:Y:S01]  /*2d40*/  IMAD.WIDE R8, R151, 0x2, R64 ;  /* 0x0000000297087825 */ /* 0x000fe200078e0240 */
[----:B------:R-:W-:-:S03]  /*2d50*/  PRMT R19, RZ, 0x7610, R19 ;  /* 0x00007610ff137816 */ /* 0x000fc60000000013 */
[C---:B-----5:R-:W-:Y:S01]  /*2d60*/  IMAD.WIDE R6, R151.reuse, 0x2, R2 ;  /* 0x0000000297067825 */ /* 0x060fe200078e0202 */
[----:B------:R-:W-:Y:S02]  /*2d70*/  PRMT R61, RZ, 0x7610, R61 ;  /* 0x00007610ff3d7816 */ /* 0x000fe4000000003d */
[----:B------:R-:W-:Y:S01]  /*2d80*/  PRMT R17, RZ, 0x7610, R17 ;  /* 0x00007610ff117816 */ /* 0x000fe20000000011 */
[C---:B-1----:R-:W-:Y:S01]  /*2d90*/  IMAD.WIDE R4, R151.reuse, 0x2, R74 ;  /* 0x0000000297047825 */ /* 0x042fe200078e024a */
[----:B------:R-:W-:Y:S02]  /*2da0*/  PRMT R27, RZ, 0x7610, R27 ;  /* 0x00007610ff1b7816 */ /* 0x000fe4000000001b */
[----:B------:R-:W-:Y:S01]  /*2db0*/  PRMT R15, RZ, 0x7610, R15 ;  /* 0x00007610ff0f7816 */ /* 0x000fe2000000000f */
[----:B------:R-:W-:Y:S01]  /*2dc0*/  IMAD.WIDE R10, R151, 0x2, R68 ;  /* 0x00000002970a7825 */ /* 0x000fe200078e0244 */
[----:B------:R-:W-:-:S03]  /*2dd0*/  PRMT R25, RZ, 0x7610, R25 ;  /* 0x00007610ff197816 */ /* 0x000fc60000000019 */
[C---:B------:R-:W-:Y:S01]  /*2de0*/  IMAD.WIDE R12, R151.reuse, 0x2, R66 ;  /* 0x00000002970c7825 */ /* 0x040fe200078e0242 */
[----:B------:R0:W5:Y:S04]  /*2df0*/  @!P0 LDG.E.U16 R63, desc[UR8][R8.64] ;  /* 0x00000008083f8981 */ /* 0x000168000c1e1500 */
[----:B------:R1:W5:Y:S01]  /*2e00*/  @!P0 LDG.E.U16 R19, desc[UR8][R6.64] ;  /* 0x0000000806138981 */ /* 0x000362000c1e1500 */
[----:B------:R-:W-:Y:S02]  /*2e10*/  PRMT R195, RZ, 0x7610, R195 ;  /* 0x00007610ffc37816 */ /* 0x000fe400000000c3 */
[----:B------:R-:W-:Y:S01]  /*2e20*/  PRMT R197, RZ, 0x7610, R197 ;  /* 0x00007610ffc57816 */ /* 0x000fe200000000c5 */
[----:B------:R1:W5:Y:S01]  /*2e30*/  @!P0 LDG.E.U16 R61, desc[UR8][R4.64] ;  /* 0x00000008043d8981 */ /* 0x000362000c1e1500 */
[----:B0-----:R-:W-:Y:S01]  /*2e40*/  IMAD.WIDE R8, R151, 0x2, R70 ;  /* 0x0000000297087825 */ /* 0x001fe200078e0246 */
[----:B------:R-:W-:-:S02]  /*2e50*/  PRMT R199, RZ, 0x7610, R199 ;  /* 0x00007610ffc77816 */ /* 0x000fc400000000c7 */
[----:B------:R0:W5:Y:S01]  /*2e60*/  @!P0 LDG.E.U16 R15, desc[UR8][R10.64] ;  /* 0x000000080a0f8981 */ /* 0x000162000c1e1500 */
[C---:B-1----:R-:W-:Y:S01]  /*2e70*/  IMAD.WIDE R6, R151.reuse, 0x2, R72 ;  /* 0x0000000297067825 */ /* 0x042fe200078e0248 */
[----:B------:R-:W-:Y:S02]  /*2e80*/  PRMT R201, RZ, 0x7610, R201 ;  /* 0x00007610ffc97816 */ /* 0x000fe400000000c9 */
[----:B------:R1:W5:Y:S01]  /*2e90*/  @!P0 LDG.E.U16 R27, desc[UR8][R8.64] ;  /* 0x00000008081b8981 */ /* 0x000362000c1e1500 */
[----:B------:R-:W-:Y:S01]  /*2ea0*/  PRMT R203, RZ, 0x7610, R203 ;  /* 0x00007610ffcb7816 */ /* 0x000fe200000000cb */
[C---:B------:R-:W-:Y:S02]  /*2eb0*/  IMAD.WIDE R4, R151.reuse, 0x2, R84 ;  /* 0x0000000297047825 */ /* 0x040fe400078e0254 */
[----:B------:R1:W5:Y:S02]  /*2ec0*/  @!P0 LDG.E.U16 R17, desc[UR8][R6.64] ;  /* 0x0000000806118981 */ /* 0x000364000c1e1500 */
[----:B0-----:R-:W-:-:S02]  /*2ed0*/  IMAD.WIDE R10, R151, 0x2, R78 ;  /* 0x00000002970a7825 */ /* 0x001fc400078e024e */
[----:B------:R0:W5:Y:S02]  /*2ee0*/  @!P0 LDG.E.U16 R25, desc[UR8][R12.64] ;  /* 0x000000080c198981 */ /* 0x000164000c1e1500 */
[C---:B-1----:R-:W-:Y:S01]  /*2ef0*/  IMAD.WIDE R8, R151.reuse, 0x2, R80 ;  /* 0x0000000297087825 */ /* 0x042fe200078e0250 */
[----:B------:R-:W-:Y:S01]  /*2f00*/  PRMT R213, RZ, 0x7610, R213 ;  /* 0x00007610ffd57816 */ /* 0x000fe200000000d5 */
[----:B------:R1:W5:Y:S02]  /*2f10*/  @!P0 LDG.E.U16 R195, desc[UR8][R4.64] ;  /* 0x0000000804c38981 */ /* 0x000364000c1e1500 */
[C---:B------:R-:W-:Y:S01]  /*2f20*/  IMAD.WIDE R6, R151.reuse, 0x2, R82 ;  /* 0x0000000297067825 */ /* 0x040fe200078e0252 */
[----:B------:R-:W-:Y:S01]  /*2f30*/  PRMT R207, RZ, 0x7610, R207 ;  /* 0x00007610ffcf7816 */ /* 0x000fe200000000cf */
[----:B------:R1:W5:Y:S02]  /*2f40*/  @!P0 LDG.E.U16 R199, desc[UR8][R8.64] ;  /* 0x0000000808c78981 */ /* 0x000364000c1e1500 */
[C---:B0-----:R-:W-:Y:S01]  /*2f50*/  IMAD.WIDE R12, R151.reuse, 0x2, R76 ;  /* 0x00000002970c7825 */ /* 0x041fe200078e024c */
[----:B------:R-:W-:Y:S01]  /*2f60*/  PRMT R211, RZ, 0x7610, R211 ;  /* 0x00007610ffd37816 */ /* 0x000fe200000000d3 */
[----:B------:R0:W5:Y:S01]  /*2f70*/  @!P0 LDG.E.U16 R197, desc[UR8][R6.64] ;  /* 0x0000000806c58981 */ /* 0x000162000c1e1500 */
[----:B------:R-:W-:Y:S01]  /*2f80*/  PRMT R205, RZ, 0x7610, R205 ;  /* 0x00007610ffcd7816 */ /* 0x000fe200000000cd */
[C---:B-1----:R-:W-:Y:S01]  /*2f90*/  IMAD.WIDE R4, R151.reuse, 0x2, R92 ;  /* 0x0000000297047825 */ /* 0x042fe200078e025c */
[----:B------:R-:W-:Y:S01]  /*2fa0*/  PRMT R209, RZ, 0x7610, R209 ;  /* 0x00007610ffd17816 */ /* 0x000fe200000000d1 */
[----:B------:R1:W5:Y:S02]  /*2fb0*/  @!P0 LDG.E.U16 R201, desc[UR8][R10.64] ;  /* 0x000000080ac98981 */ /* 0x000364000c1e1500 */
[----:B------:R-:W-:-:S02]  /*2fc0*/  IMAD.WIDE R8, R151, 0x2, R88 ;  /* 0x0000000297087825 */ /* 0x000fc400078e0258 */
[----:B------:R1:W5:Y:S02]  /*2fd0*/  @!P0 LDG.E.U16 R203, desc[UR8][R12.64] ;  /* 0x000000080ccb8981 */ /* 0x000364000c1e1500 */
[C---:B0-----:R-:W-:Y:S01]  /*2fe0*/  IMAD.WIDE R6, R151.reuse, 0x2, R90 ;  /* 0x0000000297067825 */ /* 0x041fe200078e025a */
[----:B------:R-:W-:Y:S01]  /*2ff0*/  PRMT R215, RZ, 0x7610, R215 ;  /* 0x00007610ffd77816 */ /* 0x000fe200000000d7 */
[----:B------:R0:W5:Y:S02]  /*3000*/  @!P0 LDG.E.U16 R213, desc[UR8][R4.64] ;  /* 0x0000000804d58981 */ /* 0x000164000c1e1500 */
[C---:B-1----:R-:W-:Y:S01]  /*3010*/  IMAD.WIDE R10, R151.reuse, 0x2, R86 ;  /* 0x00000002970a7825 */ /* 0x042fe200078e0256 */
[----:B------:R-:W-:Y:S01]  /*3020*/  PRMT R217, RZ, 0x7610, R217 ;  /* 0x00007610ffd97816 */ /* 0x000fe200000000d9 */
[----:B------:R1:W5:Y:S02]  /*3030*/  @!P0 LDG.E.U16 R207, desc[UR8][R6.64] ;  /* 0x0000000806cf8981 */ /* 0x000364000c1e1500 */
[C---:B------:R-:W-:Y:S01]  /*3040*/  IMAD.WIDE R12, R151.reuse, 0x2, R94 ;  /* 0x00000002970c7825 */ /* 0x040fe200078e025e */
[----:B------:R-:W-:Y:S01]  /*3050*/  PRMT R219, RZ, 0x7610, R219 ;  /* 0x00007610ffdb7816 */ /* 0x000fe200000000db */
[----:B------:R1:W5:Y:S01]  /*3060*/  @!P0 LDG.E.U16 R211, desc[UR8][R8.64] ;  /* 0x0000000808d38981 */ /* 0x000362000c1e1500 */
[----:B------:R-:W-:Y:S01]  /*3070*/  PRMT R221, RZ, 0x7610, R221 ;  /* 0x00007610ffdd7816 */ /* 0x000fe200000000dd */
[C---:B0-----:R-:W-:Y:S01]  /*3080*/  IMAD.WIDE R4, R151.reuse, 0x2, R96 ;  /* 0x0000000297047825 */ /* 0x041fe200078e0260 */
[----:B------:R-:W-:Y:S01]  /*3090*/  PRMT R223, RZ, 0x7610, R223 ;  /* 0x00007610ffdf7816 */ /* 0x000fe200000000df */
[----:B------:R0:W5:Y:S02]  /*30a0*/  @!P0 LDG.E.U16 R205, desc[UR8][R10.64] ;  /* 0x000000080acd8981 */ /* 0x000164000c1e1500 */
[----:B-1----:R-:W-:-:S02]  /*30b0*/  IMAD.WIDE R6, R151, 0x2, R100 ;  /* 0x0000000297067825 */ /* 0x002fc400078e0264 */
[----:B------:R1:W5:Y:S02]  /*30c0*/  @!P0 LDG.E.U16 R209, desc[UR8][R12.64] ;  /* 0x000000080cd18981 */ /* 0x000364000c1e1500 */
[C---:B------:R-:W-:Y:S01]  /*30d0*/  IMAD.WIDE R8, R151.reuse, 0x2, R102 ;  /* 0x0000000297087825 */ /* 0x040fe200078e0266 */
[----:B------:R-:W-:Y:S01]  /*30e0*/  PRMT R225, RZ, 0x7610, R225 ;  /* 0x00007610ffe17816 */ /* 0x000fe200000000e1 */
[----:B------:R1:W5:Y:S02]  /*30f0*/  @!P0 LDG.E.U16 R215, desc[UR8][R4.64] ;  /* 0x0000000804d78981 */ /* 0x000364000c1e1500 */
[C---:B0-----:R-:W-:Y:S01]  /*3100*/  IMAD.WIDE R10, R151.reuse, 0x2, R106 ;  /* 0x00000002970a7825 */ /* 0x041fe200078e026a */
[----:B------:R-:W-:Y:S01]  /*3110*/  PRMT R229, RZ, 0x7610, R229 ;  /* 0x00007610ffe57816 */ /* 0x000fe200000000e5 */
[----:B------:R0:W5:Y:S02]  /*3120*/  @!P0 LDG.E.U16 R217, desc[UR8][R6.64] ;  /* 0x0000000806d98981 */ /* 0x000164000c1e1500 */
[----:B-1----:R-:W-:Y:S01]  /*3130*/  IMAD.WIDE R12, R151, 0x2, R104 ;  /* 0x00000002970c7825 */ /* 0x002fe200078e0268 */
[----:B------:R-:W-:Y:S01]  /*3140*/  PRMT R233, RZ, 0x7610, R233 ;  /* 0x00007610ffe97816 */ /* 0x000fe200000000e9 */
[----:B------:R1:W5:Y:S02]  /*3150*/  @!P0 LDG.E.U16 R219, desc[UR8][R8.64] ;  /* 0x0000000808db8981 */ /* 0x000364000c1e1500 */
[----:B------:R-:W-:-:S02]  /*3160*/  IMAD.MOV.U32 R42, RZ, RZ, R160 ;  /* 0x000000ffff2a7224 */ /* 0x000fc400078e00a0 */
[----:B------:R-:W-:Y:S01]  /*3170*/  IMAD.MOV.U32 R43, RZ, RZ, R161 ;  /* 0x000000ffff2b7224 */ /* 0x000fe200078e00a1 */
[----:B------:R1:W5:Y:S01]  /*3180*/  @!P0 LDG.E.U16 R221, desc[UR8][R10.64] ;  /* 0x000000080add8981 */ /* 0x000362000c1e1500 */
[----:B------:R-:W-:Y:S02]  /*3190*/  IMAD.MOV.U32 R40, RZ, RZ, R162 ;  /* 0x000000ffff287224 */ /* 0x000fe400078e00a2 */
[----:B------:R-:W-:Y:S01]  /*31a0*/  IMAD.MOV.U32 R41, RZ, RZ, R163 ;  /* 0x000000ffff297224 */ /* 0x000fe200078e00a3 */
[----:B------:R1:W5:Y:S01]  /*31b0*/  @!P0 LDG.E.U16 R223, desc[UR8][R12.64] ;  /* 0x000000080cdf8981 */ /* 0x000362000c1e1500 */
[----:B------:R-:W-:Y:S01]  /*31c0*/  PRMT R161, RZ, 0x7610, R161 ;  /* 0x00007610ffa17816 */ /* 0x000fe200000000a1 */
[----:B------:R-:W-:Y:S01]  /*31d0*/  IMAD.WIDE R4, R151, 0x2, R108 ;  /* 0x0000000297047825 */ /* 0x000fe200078e026c */
[----:B------:R-:W-:-:S03]  /*31e0*/  PRMT R237, RZ, 0x7610, R237 ;  /* 0x00007610ffed7816 */ /* 0x000fc600000000ed */
[C---:B0-----:R-:W-:Y:S01]  /*31f0*/  IMAD.WIDE R6, R151.reuse, 0x2, R110 ;  /* 0x0000000297067825 */ /* 0x041fe200078e026e */
[----:B------:R0:W5:Y:S03]  /*3200*/  @!P0 LDG.E.U16 R161, desc[UR8][R4.64] ;  /* 0x0000000804a18981 */ /* 0x000166000c1e1500 */
[C---:B-1----:R-:W-:Y:S01]  /*3210*/  IMAD.WIDE R8, R151.reuse, 0x2, R112 ;  /* 0x0000000297087825 */ /* 0x042fe200078e0270 */
[----:B------:R1:W5:Y:S03]  /*3220*/  @!P0 LDG.E.U16 R225, desc[UR8][R6.64] ;  /* 0x0000000806e18981 */ /* 0x000366000c1e1500 */
[C---:B------:R-:W-:Y:S01]  /*3230*/  IMAD.WIDE R10, R151.reuse, 0x2, R40 ;  /* 0x00000002970a7825 */ /* 0x040fe200078e0228 */
[----:B------:R1:W5:Y:S03]  /*3240*/  @!P0 LDG.E.U16 R229, desc[UR8][R8.64] ;  /* 0x0000000808e58981 */ /* 0x000366000c1e1500 */
[----:B------:R-:W-:Y:S01]  /*3250*/  IMAD.WIDE R12, R151, 0x2, R42 ;  /* 0x00000002970c7825 */ /* 0x000fe200078e022a */
[----:B------:R1:W5:Y:S01]  /*3260*/  @!P0 LDG.E.U16 R233, desc[UR8][R10.64] ;  /* 0x000000080ae98981 */ /* 0x000362000c1e1500 */
[----:B------:R-:W-:-:S02]  /*3270*/  PRMT R163, RZ, 0x7610, R163 ;  /* 0x00007610ffa37816 */ /* 0x000fc400000000a3 */
[----:B------:R-:W-:Y:S01]  /*3280*/  PRMT R227, RZ, 0x7610, R227 ;  /* 0x00007610ffe37816 */ /* 0x000fe200000000e3 */
[----:B------:R1:W5:Y:S01]  /*3290*/  @!P0 LDG.E.U16 R237, desc[UR8][R12.64] ;  /* 0x000000080ced8981 */ /* 0x000362000c1e1500 */
[----:B------:R-:W-:Y:S01]  /*32a0*/  PRMT R231, RZ, 0x7610, R231 ;  /* 0x00007610ffe77816 */ /* 0x000fe200000000e7 */
[C---:B0-----:R-:W-:Y:S01]  /*32b0*/  IMAD.WIDE R4, R151.reuse, 0x2, R114 ;  /* 0x0000000297047825 */ /* 0x041fe200078e0272 */
[----:B------:R-:W-:Y:S02]  /*32c0*/  PRMT R235, RZ, 0x7610, R235 ;  /* 0x00007610ffeb7816 */ /* 0x000fe400000000eb */
[----:B------:R-:W-:Y:S01]  /*32d0*/  PRMT R239, RZ, 0x7610, R239 ;  /* 0x00007610ffef7816 */ /* 0x000fe200000000ef */
[C---:B-1----:R-:W-:Y:S01]  /*32e0*/  IMAD.WIDE R6, R151.reuse, 0x2, R116 ;  /* 0x0000000297067825 */ /* 0x042fe200078e0274 */
[----:B------:R-:W5:Y:S03]  /*32f0*/  @!P0 LDG.E.U16 R163, desc[UR8][R4.64] ;  /* 0x0000000804a38981 */ /* 0x000f66000c1e1500 */
[C---:B------:R-:W-:Y:S01]  /*3300*/  IMAD.WIDE R8, R151.reuse, 0x2, R118 ;  /* 0x0000000297087825 */ /* 0x040fe200078e0276 */
[----:B------:R-:W5:Y:S03]  /*3310*/  @!P0 LDG.E.U16 R227, desc[UR8][R6.64] ;  /* 0x0000000806e38981 */ /* 0x000f66000c1e1500 */
[C---:B------:R-:W-:Y:S01]  /*3320*/  IMAD.WIDE R10, R151.reuse, 0x2, R158 ;  /* 0x00000002970a7825 */ /* 0x040fe200078e029e */
[----:B------:R-:W5:Y:S03]  /*3330*/  @!P0 LDG.E.U16 R231, desc[UR8][R8.64] ;  /* 0x0000000808e78981 */ /* 0x000f66000c1e1500 */
[----:B------:R-:W-:Y:S01]  /*3340*/  IMAD.WIDE R12, R151, 0x2, R120 ;  /* 0x00000002970c7825 */ /* 0x000fe200078e0278 */
[----:B------:R-:W5:Y:S04]  /*3350*/  @!P0 LDG.E.U16 R235, desc[UR8][R10.64] ;  /* 0x000000080aeb8981 */ /* 0x000f68000c1e1500 */
[----:B------:R-:W5:Y:S04]  /*3360*/  @!P0 LDG.E.U16 R239, desc[UR8][R12.64] ;  /* 0x000000080cef8981 */ /* 0x000f68000c1e1500 */
[----:B--2---:R-:W-:Y:S04]  /*3370*/  STS.U16 [R134+UR5+0x2000], R193 ;  /* 0x002000c186007988 */ /* 0x004fe80008000405 */
[----:B----4-:R-:W-:Y:S04]  /*3380*/  STS.U16 [R134+UR5+0x2200], R191 ;  /* 0x002200bf86007988 */ /* 0x010fe80008000405 */
[----:B---3--:R-:W-:Y:S04]  /*3390*/  STS.U16 [R134+UR5+0x2400], R189 ;  /* 0x002400bd86007988 */ /* 0x008fe80008000405 */
[----:B------:R-:W-:Y:S04]  /*33a0*/  STS.U16 [R134+UR5+0x2600], R187 ;  /* 0x002600bb86007988 */ /* 0x000fe80008000405 */
[----:B------:R-:W-:Y:S04]  /*33b0*/  STS.U16 [R138+UR5+0x2100], R185 ;  /* 0x002100b98a007988 */ /* 0x000fe80008000405 */
[----:B------:R-:W-:Y:S04]  /*33c0*/  STS.U16 [R138+UR5+0x2300], R183 ;  /* 0x002300b78a007988 */ /* 0x000fe80008000405 */
[----:B------:R-:W-:Y:S04]  /*33d0*/  STS.U16 [R138+UR5+0x2500], R181 ;  /* 0x002500b58a007988 */ /* 0x000fe80008000405 */
[----:B------:R-:W-:Y:S04]  /*33e0*/  STS.U16 [R138+UR5+0x2700], R179 ;  /* 0x002700b38a007988 */ /* 0x000fe80008000405 */
[----:B-----5:R-:W-:Y:S04]  /*33f0*/  STS.U16 [R134+UR5], R63 ;  /* 0x0000003f86007988 */ /* 0x020fe80008000405 */
[----:B------:R-:W-:Y:S04]  /*3400*/  STS.U16 [R134+UR5+0x200], R61 ;  /* 0x0002003d86007988 */ /* 0x000fe80008000405 */
        /* <DEDUP_REMOVED lines=9> */
[----:B------:R0:W-:Y:S04]  /*34a0*/  STS.U16 [R134+UR5+0x1600], R161 ;  /* 0x001600a186007988 */ /* 0x0001e80008000405 */
        /* <DEDUP_REMOVED lines=19> */
[----:B------:R-:W-:Y:S01]  /*35e0*/  STS.U16 [R138+UR5+0x1f00], R239 ;  /* 0x001f00ef8a007988 */ /* 0x000fe20008000405 */
[----:B------:R-:W-:Y:S06]  /*35f0*/  BAR.SYNC.DEFER_BLOCKING 0x0 ;  /* 0x0000000000007b1d */ /* 0x000fec0000010000 */
[----:B------:R-:W-:Y:S04]  /*3600*/  LDSM.16.MT88.4 R60, [R136+UR5+0x2000] ;  /* 0x00200005883c783b */ /* 0x000fe80008004200 */
[----:B------:R-:W2:Y:S04]  /*3610*/  LDSM.16.M88.4 R4, [R135] ;  /* 0x000000008704783b */ /* 0x000ea80000000200 */
[----:B------:R-:W3:Y:S04]  /*3620*/  LDSM.16.M88.4 R8, [R135+0x800] ;  /* 0x000800008708783b */ /* 0x000ee80000000200 */
[----:B------:R-:W4:Y:S04]  /*3630*/  LDSM.16.M88.4 R12, [R135+0x1000] ;  /* 0x00100000870c783b */ /* 0x000f280000000200 */
[----:B------:R-:W5:Y:S04]  /*3640*/  LDSM.16.M88.4 R16, [R135+0x1800] ;  /* 0x001800008710783b */ /* 0x000f680000000200 */
[----:B------:R-:W5:Y:S01]  /*3650*/  LDSM.16.MT88.4 R24, [R137+UR5+0x2000] ;  /* 0x002000058918783b */ /* 0x000f620008004200 */
[----:B0-----:R-:W-:-:S02]  /*3660*/  IMAD.U32 R161, RZ, RZ, UR4 ;  /* 0x00000004ffa17e24 */ /* 0x001fc4000f8e00ff */
[----:B-1----:R-:W-:-:S04]  /*3670*/  IMAD.WIDE R162, R153, 0x2, R40 ;  /* 0x0000000299a27825 */ /* 0x002fc800078e0228 */
[----:B------:R-:W-:-:S04]  /*3680*/  IMAD.WIDE R98, R161, 0x2, R98 ;  /* 0x00000002a1627825 */ /* 0x000fc800078e0262 */
[----:B------:R-:W-:Y:S02]  /*3690*/  IMAD.WIDE R160, R153, 0x2, R42 ;  /* 0x0000000299a07825 */ /* 0x000fe400078e022a */
[----:B------:R-:W0:Y:S01]  /*36a0*/  LDSM.16.MT88.4 R40, [R136+UR5+0x2400] ;  /* 0x002400058828783b */ /* 0x000e220008004200 */
[C---:B--2---:R-:W-:Y:S06]  /*36b0*/  HMMA.16816.F32.BF16 R32, R60.reuse, R4, R32 ;  /* 0x000000043c20723c */ /* 0x044fec0000041820 */
[C---:B---3--:R-:W-:Y:S06]  /*36c0*/  HMMA.16816.F32.BF16 R36, R60.reuse, R8, R36 ;  /* 0x000000083c24723c */ /* 0x048fec0000041824 */
[C---:B----4-:R-:W-:Y:S06]  /*36d0*/  HMMA.16816.F32.BF16 R44, R60.reuse, R12, R44 ;  /* 0x0000000c3c2c723c */ /* 0x050fec000004182c */
[----:B-----5:R-:W-:Y:S01]  /*36e0*/  HMMA.16816.F32.BF16 R48, R60, R16, R48 ;  /* 0x000000103c30723c */ /* 0x020fe20000041830 */
[----:B------:R-:W1:Y:S05]  /*36f0*/  LDSM.16.MT88.4 R60, [R137+UR5+0x2400] ;  /* 0x00240005893c783b */ /* 0x000e6a0008004200 */
[C---:B------:R-:W-:Y:S06]  /*3700*/  HMMA.16816.F32.BF16 R52, R24.reuse, R4, R52 ;  /* 0x000000041834723c */ /* 0x040fec0000041834 */
[C---:B------:R-:W-:Y:S06]  /*3710*/  HMMA.16816.F32.BF16 R56, R24.reuse, R8, R56 ;  /* 0x000000081838723c */ /* 0x040fec0000041838 */
[C---:B------:R-:W-:Y:S06]  /*3720*/  HMMA.16816.F32.BF16 R28, R24.reuse, R12, R28 ;  /* 0x0000000c181c723c */ /* 0x040fec000004181c */
[----:B------:R-:W-:Y:S01]  /*3730*/  HMMA.16816.F32.BF16 R20, R24, R16, R20 ;  /* 0x000000101814723c */ /* 0x000fe20000041814 */
[----:B------:R-:W-:-:S06]  /*3740*/  UIADD3 UR6, UR6, -0x1, URZ ;  /* 0xffffffff06067890 */ /* 0x000fcc000fffe03f */
[----:B------:R-:W-:Y:S01]  /*3750*/  ISETP.NE.U32.AND P0, PT, RZ, UR6, PT ;  /* 0x00000006ff007c0c */ /* 0x000fe2000bf05070 */
[C---:B------:R-:W-:Y:S01]  /*3760*/  IMAD.WIDE R2, R153.reuse, 0x2, R2 ;  /* 0x0000000299027825 */ /* 0x040fe200078e0202 */
[----:B0-----:R-:W-:Y:S01]  /*3770*/  HMMA.16816.F32.BF16 R32, R40, R6, R32 ;  /* 0x000000062820723c */ /* 0x001fe20000041820 */
[----:B------:R-:W-:Y:S02]  /*3780*/  UIADD3 UR7, UR7, -0x20, URZ ;  /* 0xffffffe007077890 */ /* 0x000fe4000fffe03f */
[----:B------:R-:W-:-:S03]  /*3790*/  IMAD.WIDE R120, R153, 0x2, R120 ;  /* 0x0000000299787825 */ /* 0x000fc600078e0278 */
[----:B------:R-:W-:Y:S01]  /*37a0*/  HMMA.16816.F32.BF16 R36, R40, R10, R36 ;  /* 0x0000000a2824723c */ /* 0x000fe20000041824 */
[----:B------:R-:W-:-:S05]  /*37b0*/  IMAD.WIDE R158, R153, 0x2, R158 ;  /* 0x00000002999e7825 */ /* 0x000fca00078e029e */
[----:B------:R-:W-:Y:S01]  /*37c0*/  HMMA.16816.F32.BF16 R44, R40, R14, R44 ;  /* 0x0000000e282c723c */ /* 0x000fe2000004182c */
[----:B------:R-:W-:-:S05]  /*37d0*/  IMAD.WIDE R118, R153, 0x2, R118 ;  /* 0x0000000299767825 */ /* 0x000fca00078e0276 */
[----:B------:R-:W-:Y:S01]  /*37e0*/  HMMA.16816.F32.BF16 R48, R40, R18, R48 ;  /* 0x000000122830723c */ /* 0x000fe20000041830 */
[----:B------:R-:W-:-:S05]  /*37f0*/  IMAD.WIDE R112, R153, 0x2, R112 ;  /* 0x0000000299707825 */ /* 0x000fca00078e0270 */
[----:B-1----:R-:W-:Y:S01]  /*3800*/  HMMA.16816.F32.BF16 R52, R60, R6, R52 ;  /* 0x000000063c34723c */ /* 0x002fe20000041834 */
[----:B------:R-:W-:-:S05]  /*3810*/  IMAD.WIDE R116, R153, 0x2, R116 ;  /* 0x0000000299747825 */ /* 0x000fca00078e0274 */
[----:B------:R-:W-:Y:S01]  /*3820*/  HMMA.16816.F32.BF16 R56, R60, R10, R56 ;  /* 0x0000000a3c38723c */ /* 0x000fe20000041838 */
[----:B------:R-:W-:-:S05]  /*3830*/  IMAD.WIDE R110, R153, 0x2, R110 ;  /* 0x00000002996e7825 */ /* 0x000fca00078e026e */
[----:B------:R-:W-:Y:S01]  /*3840*/  HMMA.16816.F32.BF16 R28, R60, R14, R28 ;  /* 0x0000000e3c1c723c */ /* 0x000fe2000004181c */
[----:B------:R-:W-:-:S05]  /*3850*/  IMAD.WIDE R114, R153, 0x2, R114 ;  /* 0x0000000299727825 */ /* 0x000fca00078e0272 */
[----:B------:R-:W-:Y:S01]  /*3860*/  HMMA.16816.F32.BF16 R20, R60, R18, R20 ;  /* 0x000000123c14723c */ /* 0x000fe20000041814 */
[----:B------:R-:W-:-:S04]  /*3870*/  IMAD.WIDE R108, R153, 0x2, R108 ;  /* 0x00000002996c7825 */ /* 0x000fc800078e026c */
        /* <DEDUP_REMOVED lines=21> */
[----:B------:R-:W-:Y:S02]  /*39d0*/  IMAD.MOV.U32 R8, RZ, RZ, R2 ;  /* 0x000000ffff087224 */ /* 0x000fe400078e0002 */
[----:B------:R-:W-:Y:S01]  /*39e0*/  IMAD.MOV.U32 R9, RZ, RZ, R3 ;  /* 0x000000ffff097224 */ /* 0x000fe200078e0003 */
[----:B------:R-:W-:Y:S06]  /*39f0*/  @P0 BRA `(.L_x_2) ;  /* 0xfffffff000140947 */ /* 0x000fec000383ffff */
[----:B------:R-:W-:Y:S02]  /*3a00*/  F2FP.BF16.F32.PACK_AB R2, R59, R55 ;  /* 0x000000373b02723e */ /* 0x000fe400000010ff */
[----:B------:R-:W-:Y:S02]  /*3a10*/  F2FP.BF16.F32.PACK_AB R4, R39, R35 ;  /* 0x000000232704723e */ /* 0x000fe400000010ff */
[----:B------:R-:W-:Y:S02]  /*3a20*/  F2FP.BF16.F32.PACK_AB R6, R57, R53 ;  /* 0x000000353906723e */ /* 0x000fe400000010ff */
[----:B------:R-:W-:Y:S02]  /*3a30*/  F2FP.BF16.F32.PACK_AB R8, R37, R33 ;  /* 0x000000212508723e */ /* 0x000fe400000010ff */
[----:B------:R-:W-:Y:S02]  /*3a40*/  F2FP.BF16.F32.PACK_AB R3, R23, R31 ;  /* 0x0000001f1703723e */ /* 0x000fe400000010ff */
[----:B------:R-:W-:-:S02]  /*3a50*/  F2FP.BF16.F32.PACK_AB R55, R22, R30 ;  /* 0x0000001e1637723e */ /* 0x000fc400000010ff */
        /* <DEDUP_REMOVED lines=9> */
[----:B------:R-:W-:-:S07]  /*3af0*/  F2FP.BF16.F32.PACK_AB R32, R36, R32 ;  /* 0x000000202420723e */ /* 0x000fce00000010ff */
.L_x_1:
[----:B------:R-:W-:Y:S01]  /*3b00*/  SHF.R.S32.HI R11, RZ, 0x4, R0 ;  /* 0x00000004ff0b7819 */ /* 0x000fe20000011400 */
[----:B------:R-:W-:Y:S01]  /*3b10*/  BAR.SYNC.DEFER_BLOCKING 0x0 ;  /* 0x0000000000007b1d */ /* 0x000fe20000010000 */
[C---:B------:R-:W-:Y:S01]  /*3b20*/  IMAD.SHL.U32 R10, R0.reuse, 0x4, RZ ;  /* 0x00000004000a7824 */ /* 0x040fe200078e00ff */
[----:B------:R-:W-:Y:S01]  /*3b30*/  LOP3.LUT R133, R133, 0x180, RZ, 0xc0, !PT ;  /* 0x0000018085857812 */ /* 0x000fe200078ec0ff */
[C---:B------:R-:W-:Y:S01]  /*3b40*/  IMAD.SHL.U32 R12, R0.reuse, 0x200, RZ ;  /* 0x00000200000c7824 */ /* 0x040fe200078e00ff */
[----:B------:R-:W-:Y:S01]  /*3b50*/  SGXT R11, R11, 0x1 ;  /* 0x000000010b0b781a */ /* 0x000fe20000000200 */
[----:B------:R-:W-:Y:S01]  /*3b60*/  IMAD.SHL.U32 R13, R0, 0x10, RZ ;  /* 0x00000010000d7824 */ /* 0x000fe200078e00ff */
[----:B------:R-:W-:Y:S02]  /*3b70*/  LOP3.LUT R10, R131, 0x38, R10, 0xf8, !PT ;  /* 0x00000038830a7812 */ /* 0x000fe400078ef80a */
[----:B------:R-:W0:Y:S01]  /*3b80*/  LDC R19, c[0x0][0x248] ;  /* 0x00009200ff137b82 */ /* 0x000e220000000800 */
[----:B------:R-:W-:Y:S01]  /*3b90*/  LOP3.LUT R11, R11, 0x840, RZ, 0xc0, !PT ;  /* 0x000008400b0b7812 */ /* 0x000fe200078ec0ff */
[----:B------:R-:W-:Y:S01]  /*3ba0*/  ULDC.64 UR10, c[0x0][0x228] ;  /* 0x00008a00000a7ab9 */ /* 0x000fe20000000a00 */
[----:B------:R-:W-:Y:S01]  /*3bb0*/  LOP3.LUT R133, R133, 0x48, R0, 0xf8, !PT ;  /* 0x0000004885857812 */ /* 0x000fe200078ef800 */
[----:B------:R-:W-:Y:S01]  /*3bc0*/  ULDC UR4, c[0x0][0x244] ;  /* 0x0000910000047ab9 */ /* 0x000fe20000000800 */
[----:B------:R-:W-:Y:S01]  /*3bd0*/  LOP3.LUT R11, R11, 0x40, R132, 0x78, !PT ;  /* 0x000000400b0b7812 */ /* 0x000fe200078e7884 */
[----:B------:R-:W-:Y:S01]  /*3be0*/  ULDC.64 UR6, c[0x0][0x220] ;  /* 0x0000880000067ab9 */ /* 0x000fe20000000a00 */
[----:B------:R-:W-:-:S02]  /*3bf0*/  LOP3.LUT R12, R12, 0x1800, RZ, 0xc0, !PT ;  /* 0x000018000c0c7812 */ /* 0x000fc400078ec0ff */
[----:B------:R-:W-:Y:S02]  /*3c00*/  LOP3.LUT R10, R11, R10, RZ, 0xfc, !PT ;  /* 0x0000000a0b0a7212 */ /* 0x000fe400078efcff */
[----:B------:R-:W-:Y:S02]  /*3c10*/  LOP3.LUT R12, R12, 0x70, R13, 0xf8, !PT ;  /* 0x000000700c0c7812 */ /* 0x000fe400078ef80d */
[----:B------:R-:W-:Y:S02]  /*3c20*/  LOP3.LUT R0, R10, 0x1008, RZ, 0x3c, !PT ;  /* 0x000010080a007812 */ /* 0x000fe400078e3cff */
[----:B------:R-:W-:Y:S01]  /*3c30*/  LOP3.LUT R12, R12, R133, RZ, 0x3c, !PT ;  /* 0x000000850c0c7212 */ /* 0x000fe200078e3cff */
[----:B------:R-:W-:Y:S01]  /*3c40*/  STS.64 [R10+UR5], R32 ;  /* 0x000000200a007988 */ /* 0x000fe20008000a05 */
[C---:B------:R-:W-:Y:S01]  /*3c50*/  ISETP.GE.AND P0, PT, R130.reuse, UR10, PT ;  /* 0x0000000a82007c0c */ /* 0x040fe2000bf06270 */
[----:B------:R-:W-:Y:S01]  /*3c60*/  IMAD R130, R130, UR4, RZ ;  /* 0x0000000482827c24 */ /* 0x000fe2000f8e02ff */
[----:B------:R-:W-:Y:S01]  /*3c70*/  LOP3.LUT R11, R12, 0x8, RZ, 0x3c, !PT ;  /* 0x000000080c0b7812 */ /* 0x000fe200078e3cff */
[----:B------:R-:W-:Y:S01]  /*3c80*/  STS.64 [R10+UR5+0x100], R8 ;  /* 0x000100080a007988 */ /* 0x000fe20008000a05 */
[C---:B------:R-:W-:Y:S01]  /*3c90*/  ISETP.LT.AND P4, PT, R122.reuse, UR11, !P0 ;  /* 0x0000000b7a007c0c */ /* 0x040fe2000c781270 */
[----:B0-----:R-:W-:-:S02]  /*3ca0*/  IMAD R122, R122, R19, RZ ;  /* 0x000000137a7a7224 */ /* 0x001fc400078e02ff */
[----:B------:R-:W-:Y:S01]  /*3cb0*/  STS.64 [R10+UR5+0x80], R52 ;  /* 0x000080340a007988 */ /* 0x000fe20008000a05 */
[C---:B------:R-:W-:Y:S01]  /*3cc0*/  ISETP.LT.AND P2, PT, R123.reuse, UR11, !P0 ;  /* 0x0000000b7b007c0c */ /* 0x040fe2000c741270 */
[-C--:B------:R-:W-:Y:S01]  /*3cd0*/  IMAD R123, R123, R19.reuse, RZ ;  /* 0x000000137b7b7224 */ /* 0x080fe200078e02ff */
[----:B------:R-:W-:Y:S01]  /*3ce0*/  LEA R15, P1, R130, UR6, 0x1 ;  /* 0x00000006820f7c11 */ /* 0x000fe2000f8208ff */
[----:B------:R-:W-:Y:S01]  /*3cf0*/  STS.64 [R10+UR5+0x180], R6 ;  /* 0x000180060a007988 */ /* 0x000fe20008000a05 */
[----:B------:R-:W-:Y:S02]  /*3d00*/  ISETP.LT.AND P3, PT, R140, UR11, !P0 ;  /* 0x0000000b8c007c0c */ /* 0x000fe4000c761270 */
[----:B------:R-:W-:Y:S01]  /*3d10*/  LEA.HI.X.SX32 R17, R130, UR7, 0x1, P1 ;  /* 0x0000000782117c11 */ /* 0x000fe200088f0eff */
[----:B------:R-:W-:Y:S01]  /*3d20*/  STS.64 [R0+UR5], R34 ;  /* 0x0000002200007988 */ /* 0x000fe20008000a05 */
[C---:B------:R-:W-:Y:S01]  /*3d30*/  ISETP.LT.AND P1, PT, R124.reuse, UR11, !P0 ;  /* 0x0000000b7c007c0c */ /* 0x040fe2000c721270 */
[----:B------:R-:W-:-:S02]  /*3d40*/  IMAD R124, R124, R19, RZ ;  /* 0x000000137c7c7224 */ /* 0x000fc400078e02ff */
[----:B------:R0:W-:Y:S04]  /*3d50*/  STS.64 [R0+UR5+0x100], R4 ;  /* 0x0001000400007988 */ /* 0x0001e80008000a05 */
[----:B------:R-:W-:Y:S04]  /*3d60*/  STS.64 [R0+UR5+0x80], R54 ;  /* 0x0000803600007988 */ /* 0x000fe80008000a05 */
[----:B------:R1:W-:Y:S01]  /*3d70*/  STS.64 [R0+UR5+0x180], R2 ;  /* 0x0001800200007988 */ /* 0x0003e20008000a05 */
[----:B------:R-:W-:Y:S01]  /*3d80*/  BAR.SYNC.DEFER_BLOCKING 0x0 ;  /* 0x0000000000007b1d */ /* 0x000fe20000010000 */
[----:B0-----:R-:W-:-:S04]  /*3d90*/  LEA R4, P5, R123, R15, 0x1 ;  /* 0x0000000f7b047211 */ /* 0x001fc800078a08ff */
[----:B------:R-:W-:Y:S02]  /*3da0*/  LEA.HI.X.SX32 R5, R123, R17, 0x1, P5 ;  /* 0x000000117b057211 */ /* 0x000fe400028f0eff */
[C---:B------:R-:W-:Y:S01]  /*3db0*/  ISETP.LT.AND P5, PT, R125.reuse, UR11, !P0 ;  /* 0x0000000b7d007c0c */ /* 0x040fe2000c7a1270 */
[----:B-1----:R-:W-:Y:S01]  /*3dc0*/  IMAD R0, R125, R19, RZ ;  /* 0x000000137d007224 */ /* 0x002fe200078e02ff */
[----:B------:R-:W-:-:S04]  /*3dd0*/  LEA R2, P6, R122, R15, 0x1 ;  /* 0x0000000f7a027211 */ /* 0x000fc800078c08ff */
[----:B------:R-:W-:Y:S01]  /*3de0*/  LEA.HI.X.SX32 R3, R122, R17, 0x1, P6 ;  /* 0x000000117a037211 */ /* 0x000fe200030f0eff */
[----:B------:R-:W-:Y:S01]  /*3df0*/  IMAD R122, R19, 0x20, R122 ;  /* 0x00000020137a7824 */ /* 0x000fe200078e027a */
[----:B------:R-:W-:-:S04]  /*3e00*/  LEA R6, P6, R124, R15, 0x1 ;  /* 0x0000000f7c067211 */ /* 0x000fc800078c08ff */
[----:B------:R-:W-:Y:S01]  /*3e10*/  LEA.HI.X.SX32 R7, R124, R17, 0x1, P6 ;  /* 0x000000117c077211 */ /* 0x000fe200030f0eff */
[----:B------:R-:W0:Y:S04]  /*3e20*/  LDS.64 R20, [R12+UR5] ;  /* 0x000000050c147984 */ /* 0x000e280008000a00 */
[----:B------:R-:W1:Y:S04]  /*3e30*/  LDS.64 R28, [R11+UR5] ;  /* 0x000000050b1c7984 */ /* 0x000e680008000a00 */
[----:B------:R-:W2:Y:S04]  /*3e40*/  LDS.64 R22, [R12+UR5+0x200] ;  /* 0x000200050c167984 */ /* 0x000ea80008000a00 */
[----:B------:R-:W3:Y:S04]  /*3e50*/  LDS.64 R30, [R11+UR5+0x200] ;  /* 0x000200050b1e7984 */ /* 0x000ee80008000a00 */
[----:B------:R-:W4:Y:S04]  /*3e60*/  LDS.64 R24, [R12+UR5+0x400] ;  /* 0x000400050c187984 */ /* 0x000f280008000a00 */
[----:B------:R-:W5:Y:S04]  /*3e70*/  LDS.64 R32, [R11+UR5+0x400] ;  /* 0x000400050b207984 */ /* 0x000f680008000a00 */
[----:B------:R-:W5:Y:S04]  /*3e80*/  LDS.64 R26, [R12+UR5+0x600] ;  /* 0x000600050c1a7984 */ /* 0x000f680008000a00 */
[----:B------:R-:W5:Y:S04]  /*3e90*/  LDS.64 R34, [R11+UR5+0x600] ;  /* 0x000600050b227984 */ /* 0x000f680008000a00 */
[----:B0-----:R0:W-:Y:S01]  /*3ea0*/  @P4 STG.E.U16 desc[UR8][R2.64], R20 ;  /* 0x0000001402004986 */ /* 0x0011e2000c101508 */
[----:B------:R-:W-:-:S03]  /*3eb0*/  LEA R8, P4, R0, R15, 0x1 ;  /* 0x0000000f00087211 */ /* 0x000fc600078808ff */
[----:B-1----:R1:W-:Y:S01]  /*3ec0*/  @P2 STG.E.U16 desc[UR8][R4.64], R28 ;  /* 0x0000001c04002986 */ /* 0x0023e2000c101508 */
[C---:B------:R-:W-:Y:S01]  /*3ed0*/  ISETP.LT.AND P2, PT, R126.reuse, UR11, !P0 ;  /* 0x0000000b7e007c0c */ /* 0x040fe2000c741270 */
[----:B------:R-:W-:Y:S01]  /*3ee0*/  IMAD R126, R126, R19, RZ ;  /* 0x000000137e7e7224 */ /* 0x000fe200078e02ff */
[----:B------:R-:W-:Y:S01]  /*3ef0*/  LEA.HI.X.SX32 R9, R0, R17, 0x1, P4 ;  /* 0x0000001100097211 */ /* 0x000fe200020f0eff */
[----:B--2---:R2:W-:Y:S01]  /*3f00*/  @P1 STG.E.U16 desc[UR8][R6.64], R22 ;  /* 0x0000001606001986 */ /* 0x0045e2000c101508 */
[C---:B------:R-:W-:Y:S01]  /*3f10*/  ISETP.LT.AND P1, PT, R127.reuse, UR11, !P0 ;  /* 0x0000000b7f007c0c */ /* 0x040fe2000c721270 */
[----:B------:R-:W-:Y:S01]  /*3f20*/  IMAD R127, R127, R19, RZ ;  /* 0x000000137f7f7224 */ /* 0x000fe200078e02ff */
[----:B0-----:R-:W-:Y:S01]  /*3f30*/  LEA R2, P4, R126, R15, 0x1 ;  /* 0x0000000f7e027211 */ /* 0x001fe200078808ff */
[----:B---3--:R-:W-:Y:S01]  /*3f40*/  @P5 STG.E.U16 desc[UR8][R8.64], R30 ;  /* 0x0000001e08005986 */ /* 0x008fe2000c101508 */
[C---:B------:R-:W-:Y:S01]  /*3f50*/  ISETP.LT.AND P5, PT, R128.reuse, UR11, !P0 ;  /* 0x0000000b80007c0c */ /* 0x040fe2000c7a1270 */
[----:B------:R-:W-:Y:S01]  /*3f60*/  IMAD R128, R128, R19, RZ ;  /* 0x0000001380807224 */ /* 0x000fe200078e02ff */
[----:B------:R-:W-:Y:S01]  /*3f70*/  LEA.HI.X.SX32 R3, R126, R17, 0x1, P4 ;  /* 0x000000117e037211 */ /* 0x000fe200020f0eff */
[----:B------:R-:W-:Y:S01]  /*3f80*/  IMAD R0, R19, 0x4, R122 ;  /* 0x0000000413007824 */ /* 0x000fe200078e027a */
[C---:B------:R-:W-:Y:S01]  /*3f90*/  ISETP.LT.AND P4, PT, R129.reuse, UR11, !P0 ;  /* 0x0000000b81007c0c */ /* 0x040fe2000c781270 */
[----:B------:R-:W-:Y:S01]  /*3fa0*/  IMAD R129, R129, R19, RZ ;  /* 0x0000001381817224 */ /* 0x000fe200078e02ff */
[-C--:B------:R-:W-:Y:S01]  /*3fb0*/  LEA R10, P6, R127, R15.reuse, 0x1 ;  /* 0x0000000f7f0a7211 */ /* 0x080fe200078c08ff */
[----:B----4-:R0:W-:Y:S01]  /*3fc0*/  @P2 STG.E.U16 desc[UR8][R2.64], R24 ;  /* 0x0000001802002986 */ /* 0x0101e2000c101508 */
[----:B-1----:R-:W-:-:S02]  /*3fd0*/  LEA R4, P2, R128, R15, 0x1 ;  /* 0x0000000f80047211 */ /* 0x002fc400078408ff */
[----:B------:R-:W-:Y:S02]  /*3fe0*/  LEA.HI.X.SX32 R11, R127, R17, 0x1, P6 ;  /* 0x000000117f0b7211 */ /* 0x000fe400030f0eff */
[C---:B--2---:R-:W-:Y:S02]  /*3ff0*/  LEA R6, P6, R129.reuse, R15, 0x1 ;  /* 0x0000000f81067211 */ /* 0x044fe400078c08ff */
[-C--:B------:R-:W-:Y:S01]  /*4000*/  LEA.HI.X.SX32 R5, R128, R17.reuse, 0x1, P2 ;  /* 0x0000001180057211 */ /* 0x080fe200010f0eff */
[----:B-----5:R1:W-:Y:S01]  /*4010*/  @P1 STG.E.U16 desc[UR8][R10.64], R32 ;  /* 0x000000200a001986 */ /* 0x0203e2000c101508 */
[----:B------:R-:W-:Y:S02]  /*4020*/  LEA.HI.X.SX32 R7, R129, R17, 0x1, P6 ;  /* 0x0000001181077211 */ /* 0x000fe400030f0eff */
[----:B------:R-:W-:Y:S01]  /*4030*/  PRMT R20, R20, 0x7632, R20 ;  /* 0x0000763214147816 */ /* 0x000fe20000000014 */
[----:B------:R2:W-:Y:S01]  /*4040*/  @P5 STG.E.U16 desc[UR8][R4.64], R26 ;  /* 0x0000001a04005986 */ /* 0x0005e2000c101508 */
[----:B0-----:R-:W-:-:S02]  /*4050*/  LEA R2, P6, R122, R15, 0x1 ;  /* 0x0000000f7a027211 */ /* 0x001fc400078c08ff */
[----:B------:R-:W-:Y:S01]  /*4060*/  ISETP.LT.AND P1, PT, R142, UR11, !P0 ;  /* 0x0000000b8e007c0c */ /* 0x000fe2000c721270 */
[----:B------:R0:W-:Y:S01]  /*4070*/  @P4 STG.E.U16 desc[UR8][R6.64], R34 ;  /* 0x0000002206004986 */ /* 0x0001e2000c101508 */
[----:B------:R-:W-:Y:S02]  /*4080*/  LEA.HI.X.SX32 R3, R122, R17, 0x1, P6 ;  /* 0x000000117a037211 */ /* 0x000fe400030f0eff */
[----:B------:R-:W-:Y:S01]  /*4090*/  LEA R8, P6, R0, R15, 0x1 ;  /* 0x0000000f00087211 */ /* 0x000fe200078c08ff */
[C---:B-1----:R-:W-:Y:S01]  /*40a0*/  IMAD R10, R19.reuse, 0x4, R0 ;  /* 0x00000004130a7824 */ /* 0x042fe200078e0200 */
[----:B------:R-:W-:Y:S01]  /*40b0*/  ISETP.LT.AND P2, PT, R144, UR11, !P0 ;  /* 0x0000000b90007c0c */ /* 0x000fe2000c741270 */
[----:B------:R1:W-:Y:S01]  /*40c0*/  @P3 STG.E.U16 desc[UR8][R2.64], R20 ;  /* 0x0000001402003986 */ /* 0x0003e2000c101508 */
[----:B------:R-:W-:Y:S01]  /*40d0*/  LEA.HI.X.SX32 R9, R0, R17, 0x1, P6 ;  /* 0x0000001100097211 */ /* 0x000fe200030f0eff */
[----:B------:R-:W-:Y:S01]  /*40e0*/  IMAD R0, R19, 0x4, R10 ;  /* 0x0000000413007824 */ /* 0x000fe200078e020a */
[----:B--2---:R-:W-:-:S02]  /*40f0*/  LEA R4, P6, R10, R15, 0x1 ;  /* 0x0000000f0a047211 */ /* 0x004fc400078c08ff */
[----:B------:R-:W-:Y:S02]  /*4100*/  PRMT R28, R28, 0x7632, R28 ;  /* 0x000076321c1c7816 */ /* 0x000fe4000000001c */
[----:B------:R-:W-:Y:S02]  /*4110*/  LEA.HI.X.SX32 R5, R10, R17, 0x1, P6 ;  /* 0x000000110a057211 */ /* 0x000fe400030f0eff */
[----:B0-----:R-:W-:Y:S01]  /*4120*/  LEA R6, P6, R0, R15, 0x1 ;  /* 0x0000000f00067211 */ /* 0x001fe200078c08ff */
[----:B------:R0:W-:Y:S01]  /*4130*/  @P1 STG.E.U16 desc[UR8][R8.64], R28 ;  /* 0x0000001c08001986 */ /* 0x0001e2000c101508 */
[----:B------:R-:W-:Y:S01]  /*4140*/  PRMT R22, R22, 0x7632, R22 ;  /* 0x0000763216167816 */ /* 0x000fe20000000016 */
[C---:B-1----:R-:W-:Y:S01]  /*4150*/  IMAD R3, R19.reuse, 0x4, R0 ;  /* 0x0000000413037824 */ /* 0x042fe200078e0200 */
[----:B------:R-:W-:Y:S02]  /*4160*/  LEA.HI.X.SX32 R7, R0, R17, 0x1, P6 ;  /* 0x0000001100077211 */ /* 0x000fe400030f0eff */
[----:B------:R-:W-:Y:S01]  /*4170*/  ISETP.LT.AND P5, PT, R146, UR11, !P0 ;  /* 0x0000000b92007c0c */ /* 0x000fe2000c7a1270 */
[----:B------:R-:W-:Y:S01]  /*4180*/  IMAD R0, R19, 0x4, R3 ;  /* 0x0000000413007824 */ /* 0x000fe200078e0203 */
[----:B------:R-:W-:Y:S01]  /*4190*/  LEA R2, P6, R3, R15, 0x1 ;  /* 0x0000000f03027211 */ /* 0x000fe200078c08ff */
[----:B------:R1:W-:Y:S01]  /*41a0*/  @P2 STG.E.U16 desc[UR8][R4.64], R22 ;  /* 0x0000001604002986 */ /* 0x0003e2000c101508 */
[----:B------:R-:W-:-:S02]  /*41b0*/  ISETP.LT.AND P4, PT, R148, UR11, !P0 ;  /* 0x0000000b94007c0c */ /* 0x000fc4000c781270 */
[----:B------:R-:W-:Y:S02]  /*41c0*/  LEA.HI.X.SX32 R3, R3, R17, 0x1, P6 ;  /* 0x0000001103037211 */ /* 0x000fe400030f0eff */
[----:B0-----:R-:W-:Y:S02]  /*41d0*/  LEA R8, P6, R0, R15, 0x1 ;  /* 0x0000000f00087211 */ /* 0x001fe400078c08ff */
[----:B------:R-:W-:Y:S02]  /*41e0*/  PRMT R30, R30, 0x7632, R30 ;  /* 0x000076321e1e7816 */ /* 0x000fe4000000001e */
[----:B------:R-:W-:Y:S02]  /*41f0*/  LEA.HI.X.SX32 R9, R0, R17, 0x1, P6 ;  /* 0x0000001100097211 */ /* 0x000fe400030f0eff */
[----:B------:R-:W-:Y:S01]  /*4200*/  ISETP.LT.AND P3, PT, R150, UR11, !P0 ;  /* 0x0000000b96007c0c */ /* 0x000fe2000c761270 */
[----:B-1----:R-:W-:Y:S01]  /*4210*/  IMAD R5, R19, 0x4, R0 ;  /* 0x0000000413057824 */ /* 0x002fe200078e0200 */
[----:B------:R0:W-:Y:S01]  /*4220*/  @P5 STG.E.U16 desc[UR8][R6.64], R30 ;  /* 0x0000001e06005986 */ /* 0x0001e2000c101508 */
[----:B------:R-:W-:-:S02]  /*4230*/  PRMT R24, R24, 0x7632, R24 ;  /* 0x0000763218187816 */ /* 0x000fc40000000018 */
[----:B------:R-:W-:Y:S01]  /*4240*/  IMAD R0, R19, 0x4, R5 ;  /* 0x0000000413007824 */ /* 0x000fe200078e0205 */
[----:B------:R-:W-:Y:S02]  /*4250*/  LEA R4, P6, R5, R15, 0x1 ;  /* 0x0000000f05047211 */ /* 0x000fe400078c08ff */
[----:B------:R-:W-:Y:S01]  /*4260*/  ISETP.LT.AND P1, PT, R152, UR11, !P0 ;  /* 0x0000000b98007c0c */ /* 0x000fe2000c721270 */
[----:B------:R-:W-:Y:S01]  /*4270*/  IMAD R10, R19, 0x4, R0 ;  /* 0x00000004130a7824 */ /* 0x000fe200078e0200 */
[----:B------:R-:W-:Y:S01]  /*4280*/  LEA.HI.X.SX32 R5, R5, R17, 0x1, P6 ;  /* 0x0000001105057211 */ /* 0x000fe200030f0eff */
[----:B------:R1:W-:Y:S01]  /*4290*/  @P4 STG.E.U16 desc[UR8][R2.64], R24 ;  /* 0x0000001802004986 */ /* 0x0003e2000c101508 */
[----:B------:R-:W-:Y:S02]  /*42a0*/  PRMT R32, R32, 0x7632, R32 ;  /* 0x0000763220207816 */ /* 0x000fe40000000020 */
[----:B0-----:R-:W-:Y:S02]  /*42b0*/  LEA R6, P6, R0, R15, 0x1 ;  /* 0x0000000f00067211 */ /* 0x001fe400078c08ff */
[----:B------:R-:W-:Y:S01]  /*42c0*/  ISETP.LT.AND P2, PT, R154, UR11, !P0 ;  /* 0x0000000b9a007c0c */ /* 0x000fe2000c741270 */
[----:B------:R0:W-:Y:S01]  /*42d0*/  @P3 STG.E.U16 desc[UR8][R8.64], R32 ;  /* 0x0000002008003986 */ /* 0x0001e2000c101508 */
[----:B------:R-:W-:Y:S01]  /*42e0*/  LEA.HI.X.SX32 R7, R0, R17, 0x1, P6 ;  /* 0x0000001100077211 */ /* 0x000fe200030f0eff */
[----:B------:R-:W-:Y:S01]  /*42f0*/  IMAD R0, R19, 0x4, R10 ;  /* 0x0000000413007824 */ /* 0x000fe200078e020a */
[----:B------:R-:W-:-:S02]  /*4300*/  PRMT R26, R26, 0x7632, R26 ;  /* 0x000076321a1a7816 */ /* 0x000fc4000000001a */
[----:B------:R-:W-:Y:S02]  /*4310*/  ISETP.LT.AND P5, PT, R156, UR11, !P0 ;  /* 0x0000000b9c007c0c */ /* 0x000fe4000c7a1270 */
[----:B-1----:R-:W-:Y:S01]  /*4320*/  LEA R2, P6, R10, R15, 0x1 ;  /* 0x0000000f0a027211 */ /* 0x002fe200078c08ff */
[----:B------:R1:W-:Y:S01]  /*4330*/  @P1 STG.E.U16 desc[UR8][R4.64], R26 ;  /* 0x0000001a04001986 */ /* 0x0003e2000c101508 */
[----:B------:R-:W-:Y:S02]  /*4340*/  PRMT R34, R34, 0x7632, R34 ;  /* 0x0000763222227816 */ /* 0x000fe40000000022 */
[----:B------:R-:W-:Y:S01]  /*4350*/  LEA.HI.X.SX32 R3, R10, R17, 0x1, P6 ;  /* 0x000000110a037211 */ /* 0x000fe200030f0eff */
[----:B------:R-:W-:Y:S01]  /*4360*/  IMAD R10, R19, 0x4, R0 ;  /* 0x00000004130a7824 */ /* 0x000fe200078e0200 */
[----:B0-----:R-:W-:Y:S01]  /*4370*/  LEA R8, P6, R0, R15, 0x1 ;  /* 0x0000000f00087211 */ /* 0x001fe200078c08ff */
[----:B------:R0:W-:Y:S01]  /*4380*/  @P2 STG.E.U16 desc[UR8][R6.64], R34 ;  /* 0x0000002206002986 */ /* 0x0001e2000c101508 */
[----:B------:R-:W-:-:S02]  /*4390*/  ISETP.LT.AND P4, PT, R164, UR11, !P0 ;  /* 0x0000000ba4007c0c */ /* 0x000fc4000c781270 */
[----:B------:R-:W-:Y:S01]  /*43a0*/  LEA.HI.X.SX32 R9, R0, R17, 0x1, P6 ;  /* 0x0000001100097211 */ /* 0x000fe200030f0eff */
[----:B------:R-:W-:Y:S01]  /*43b0*/  IMAD R0, R19, 0x4, R10 ;  /* 0x0000000413007824 */ /* 0x000fe200078e020a */
[----:B------:R-:W-:Y:S01]  /*43c0*/  ISETP.LT.AND P3, PT, R165, UR11, !P0 ;  /* 0x0000000ba5007c0c */ /* 0x000fe2000c761270 */
[----:B------:R2:W-:Y:S01]  /*43d0*/  @P5 STG.E.U16 desc[UR8][R2.64], R21 ;  /* 0x0000001502005986 */ /* 0x0005e2000c101508 */
[----:B-1----:R-:W-:Y:S02]  /*43e0*/  LEA R4, P6, R10, R15, 0x1 ;  /* 0x0000000f0a047211 */ /* 0x002fe400078c08ff */
[----:B------:R-:W-:Y:S02]  /*43f0*/  ISETP.LT.AND P1, PT, R166, UR11, !P0 ;  /* 0x0000000ba6007c0c */ /* 0x000fe4000c721270 */
[----:B------:R-:W-:Y:S01]  /*4400*/  LEA.HI.X.SX32 R5, R10, R17, 0x1, P6 ;  /* 0x000000110a057211 */ /* 0x000fe200030f0eff */
[----:B------:R-:W-:Y:S01]  /*4410*/  IMAD R10, R19, 0x4, R0 ;  /* 0x00000004130a7824 */ /* 0x000fe200078e0200 */
[----:B0-----:R-:W-:Y:S01]  /*4420*/  LEA R6, P6, R0, R15, 0x1 ;  /* 0x0000000f00067211 */ /* 0x001fe200078c08ff */
[----:B------:R0:W-:Y:S01]  /*4430*/  @P4 STG.E.U16 desc[UR8][R8.64], R29 ;  /* 0x0000001d08004986 */ /* 0x0001e2000c101508 */
[----:B------:R-:W-:-:S02]  /*4440*/  ISETP.LT.AND P2, PT, R167, UR11, !P0 ;  /* 0x0000000ba7007c0c */ /* 0x000fc4000c741270 */
[----:B------:R-:W-:Y:S01]  /*4450*/  LEA.HI.X.SX32 R7, R0, R17, 0x1, P6 ;  /* 0x0000001100077211 */ /* 0x000fe200030f0eff */
[C---:B------:R-:W-:Y:S01]  /*4460*/  IMAD R0, R19.reuse, 0x4, R10 ;  /* 0x0000000413007824 */ /* 0x040fe200078e020a */
[----:B--2---:R-:W-:Y:S01]  /*4470*/  LEA R2, P6, R10, R15, 0x1 ;  /* 0x0000000f0a027211 */ /* 0x004fe200078c08ff */
[----:B------:R1:W-:Y:S01]  /*4480*/  @P3 STG.E.U16 desc[UR8][R4.64], R23 ;  /* 0x0000001704003986 */ /* 0x0003e2000c101508 */
[----:B------:R-:W-:Y:S02]  /*4490*/  ISETP.LT.AND P5, PT, R168, UR11, !P0 ;  /* 0x0000000ba8007c0c */ /* 0x000fe4000c7a1270 */
[----:B------:R-:W-:Y:S01]  /*44a0*/  LEA.HI.X.SX32 R3, R10, R17, 0x1, P6 ;  /* 0x000000110a037211 */ /* 0x000fe200030f0eff */
[----:B------:R-:W-:Y:S01]  /*44b0*/  IMAD R10, R19, 0x4, R0 ;  /* 0x00000004130a7824 */ /* 0x000fe200078e0200 */
[----:B------:R2:W-:Y:S01]  /*44c0*/  @P1 STG.E.U16 desc[UR8][R6.64], R31 ;  /* 0x0000001f06001986 */ /* 0x0005e2000c101508 */
[C---:B0-----:R-:W-:Y:S02]  /*44d0*/  LEA R8, P6, R0.reuse, R15, 0x1 ;  /* 0x0000000f00087211 */ /* 0x041fe400078c08ff */
[----:B------:R-:W-:Y:S01]  /*44e0*/  ISETP.LT.AND P4, PT, R169, UR11, !P0 ;  /* 0x0000000ba9007c0c */ /* 0x000fe2000c781270 */
[----:B------:R0:W-:Y:S01]  /*44f0*/  @P2 STG.E.U16 desc[UR8][R2.64], R25 ;  /* 0x0000001902002986 */ /* 0x0001e2000c101508 */
[----:B------:R-:W-:Y:S01]  /*4500*/  LEA.HI.X.SX32 R9, R0, R17, 0x1, P6 ;  /* 0x0000001100097211 */ /* 0x000fe200030f0eff */
[----:B------:R-:W-:Y:S01]  /*4510*/  IMAD R0, R19, 0x4, R10 ;  /* 0x0000000413007824 */ /* 0x000fe200078e020a */
[----:B-1----:R-:W-:-:S02]  /*4520*/  LEA R4, P6, R10, R15, 0x1 ;  /* 0x0000000f0a047211 */ /* 0x002fc400078c08ff */
[----:B------:R-:W-:Y:S01]  /*4530*/  ISETP.LT.AND P3, PT, R170, UR11, !P0 ;  /* 0x0000000baa007c0c */ /* 0x000fe2000c761270 */
[----:B------:R1:W-:Y:S01]  /*4540*/  @P5 STG.E.U16 desc[UR8][R8.64], R33 ;  /* 0x0000002108005986 */ /* 0x0003e2000c101508 */
[----:B------:R-:W-:Y:S01]  /*4550*/  LEA.HI.X.SX32 R5, R10, R17, 0x1, P6 ;  /* 0x000000110a057211 */ /* 0x000fe200030f0eff */
[----:B------:R-:W-:Y:S01]  /*4560*/  IMAD R10, R19, 0x4, R0 ;  /* 0x00000004130a7824 */ /* 0x000fe200078e0200 */
[C---:B--2---:R-:W-:Y:S02]  /*4570*/  LEA R6, P6, R0.reuse, R15, 0x1 ;  /* 0x0000000f00067211 */ /* 0x044fe400078c08ff */
[----:B------:R-:W-:Y:S01]  /*4580*/  ISETP.LT.AND P1, PT, R171, UR11, !P0 ;  /* 0x0000000bab007c0c */ /* 0x000fe2000c721270 */
[----:B------:R2:W-:Y:S01]  /*4590*/  @P4 STG.E.U16 desc[UR8][R4.64], R27 ;  /* 0x0000001b04004986 */ /* 0x0005e2000c101508 */
[----:B------:R-:W-:Y:S01]  /*45a0*/  LEA.HI.X.SX32 R7, R0, R17, 0x1, P6 ;  /* 0x0000001100077211 */ /* 0x000fe200030f0eff */
[----:B------:R-:W-:Y:S01]  /*45b0*/  IMAD R0, R19, 0x4, R10 ;  /* 0x0000000413007824 */ /* 0x000fe200078e020a */
[----:B0-----:R-:W-:-:S02]  /*45c0*/  LEA R2, P6, R10, R15, 0x1 ;  /* 0x0000000f0a027211 */ /* 0x001fc400078c08ff */
[----:B------:R-:W-:Y:S01]  /*45d0*/  ISETP.LT.AND P2, PT, R172, UR11, !P0 ;  /* 0x0000000bac007c0c */ /* 0x000fe2000c741270 */
[----:B------:R-:W-:Y:S01]  /*45e0*/  IMAD R11, R19, 0x4, R0 ;  /* 0x00000004130b7824 */ /* 0x000fe200078e0200 */
[----:B------:R-:W-:Y:S01]  /*45f0*/  LEA.HI.X.SX32 R3, R10, R17, 0x1, P6 ;  /* 0x000000110a037211 */ /* 0x000fe200030f0eff */
[----:B------:R0:W-:Y:S01]  /*4600*/  @P3 STG.E.U16 desc[UR8][R6.64], R35 ;  /* 0x0000002306003986 */ /* 0x0001e2000c101508 */
[C---:B-1----:R-:W-:Y:S02]  /*4610*/  LEA R8, P6, R0.reuse, R15, 0x1 ;  /* 0x0000000f00087211 */ /* 0x042fe400078c08ff */
[----:B------:R-:W-:Y:S02]  /*4620*/  PRMT R21, R21, 0x7632, R21 ;  /* 0x0000763215157816 */ /* 0x000fe40000000015 */
[----:B------:R-:W-:Y:S01]  /*4630*/  LEA.HI.X.SX32 R9, R0, R17, 0x1, P6 ;  /* 0x0000001100097211 */ /* 0x000fe200030f0eff */
[----:B------:R-:W-:Y:S01]  /*4640*/  IMAD R0, R19, 0x4, R11 ;  /* 0x0000000413007824 */ /* 0x000fe200078e020b */
[----:B------:R-:W-:Y:S01]  /*4650*/  PRMT R29, R29, 0x7632, R29 ;  /* 0x000076321d1d7816 */ /* 0x000fe2000000001d */
[----:B------:R-:W-:Y:S01]  /*4660*/  @P1 STG.E.U16 desc[UR8][R2.64], R21 ;  /* 0x0000001502001986 */ /* 0x000fe2000c101508 */
[-C--:B--2---:R-:W-:Y:S01]  /*4670*/  LEA R4, P1, R11, R15.reuse, 0x1 ;  /* 0x0000000f0b047211 */ /* 0x084fe200078208ff */
[----:B------:R-:W-:Y:S01]  /*4680*/  IMAD R12, R19, 0x4, R0 ;  /* 0x00000004130c7824 */ /* 0x000fe200078e0200 */
[----:B------:R-:W-:Y:S01]  /*4690*/  ISETP.LT.AND P5, PT, R173, UR11, !P0 ;  /* 0x0000000bad007c0c */ /* 0x000fe2000c7a1270 */
[----:B------:R1:W-:Y:S01]  /*46a0*/  @P2 STG.E.U16 desc[UR8][R8.64], R29 ;  /* 0x0000001d08002986 */ /* 0x0003e2000c101508 */
[----:B0-----:R-:W-:Y:S01]  /*46b0*/  LEA R6, P2, R0, R15, 0x1 ;  /* 0x0000000f00067211 */ /* 0x001fe200078408ff */
[----:B------:R-:W-:Y:S01]  /*46c0*/  IMAD R13, R19, 0x4, R12 ;  /* 0x00000004130d7824 */ /* 0x000fe200078e020c */
[----:B------:R-:W-:-:S02]  /*46d0*/  LEA.HI.X.SX32 R5, R11, R17, 0x1, P1 ;  /* 0x000000110b057211 */ /* 0x000fc400008f0eff */
[----:B------:R-:W-:Y:S01]  /*46e0*/  ISETP.LT.AND P4, PT, R174, UR11, !P0 ;  /* 0x0000000bae007c0c */ /* 0x000fe2000c781270 */
[----:B------:R-:W-:Y:S01]  /*46f0*/  IMAD R14, R19, 0x4, R13 ;  /* 0x00000004130e7824 */ /* 0x000fe200078e020d */
[----:B------:R-:W-:Y:S02]  /*4700*/  ISETP.LT.AND P3, PT, R175, UR11, !P0 ;  /* 0x0000000baf007c0c */ /* 0x000fe4000c761270 */
[----:B------:R-:W-:Y:S02]  /*4710*/  LEA R10, P6, R12, R15, 0x1 ;  /* 0x0000000f0c0a7211 */ /* 0x000fe400078c08ff */
[----:B------:R-:W-:Y:S01]  /*4720*/  LEA.HI.X.SX32 R7, R0, R17, 0x1, P2 ;  /* 0x0000001100077211 */ /* 0x000fe200010f0eff */
[----:B------:R-:W-:Y:S01]  /*4730*/  IMAD R0, R19, 0x4, R14 ;  /* 0x0000000413007824 */ /* 0x000fe200078e020e */
[----:B-1----:R-:W-:Y:S02]  /*4740*/  LEA R8, P1, R14, R15, 0x1 ;  /* 0x0000000f0e087211 */ /* 0x002fe400078208ff */
[----:B------:R-:W-:-:S02]  /*4750*/  ISETP.LT.AND P2, PT, R176, UR11, !P0 ;  /* 0x0000000bb0007c0c */ /* 0x000fc4000c741270 */
[-C--:B------:R-:W-:Y:S02]  /*4760*/  LEA.HI.X.SX32 R9, R14, R17.reuse, 0x1, P1 ;  /* 0x000000110e097211 */ /* 0x080fe400008f0eff */
[----:B------:R-:W-:Y:S02]  /*4770*/  ISETP.LT.AND P1, PT, R177, UR11, !P0 ;  /* 0x0000000bb1007c0c */ /* 0x000fe4000c721270 */
[----:B------:R-:W-:Y:S02]  /*4780*/  ISETP.LT.AND P0, PT, R178, UR11, !P0 ;  /* 0x0000000bb2007c0c */ /* 0x000fe4000c701270 */
[----:B------:R-:W-:Y:S02]  /*4790*/  LEA.HI.X.SX32 R11, R12, R17, 0x1, P6 ;  /* 0x000000110c0b7211 */ /* 0x000fe400030f0eff */
[----:B------:R-:W-:Y:S02]  /*47a0*/  LEA R2, P6, R13, R15, 0x1 ;  /* 0x0000000f0d027211 */ /* 0x000fe400078c08ff */
[----:B------:R-:W-:-:S02]  /*47b0*/  PRMT R23, R23, 0x7632, R23 ;  /* 0x0000763217177816 */ /* 0x000fc40000000017 */
[----:B------:R-:W-:Y:S02]  /*47c0*/  PRMT R31, R31, 0x7632, R31 ;  /* 0x000076321f1f7816 */ /* 0x000fe4000000001f */
[----:B------:R-:W-:Y:S01]  /*47d0*/  PRMT R25, R25, 0x7632, R25 ;  /* 0x0000763219197816 */ /* 0x000fe20000000019 */
[----:B------:R0:W-:Y:S01]  /*47e0*/  @P5 STG.E.U16 desc[UR8][R4.64], R23 ;  /* 0x0000001704005986 */ /* 0x0001e2000c101508 */
[----:B------:R-:W-:Y:S02]  /*47f0*/  LEA.HI.X.SX32 R3, R13, R17, 0x1, P6 ;  /* 0x000000110d037211 */ /* 0x000fe400030f0eff */
[----:B------:R-:W-:Y:S01]  /*4800*/  PRMT R33, R33, 0x7632, R33 ;  /* 0x0000763221217816 */ /* 0x000fe20000000021 */
[----:B------:R0:W-:Y:S01]  /*4810*/  @P4 STG.E.U16 desc[UR8][R6.64], R31 ;  /* 0x0000001f06004986 */ /* 0x0001e2000c101508 */
[----:B------:R-:W-:Y:S02]  /*4820*/  PRMT R27, R27, 0x7632, R27 ;  /* 0x000076321b1b7816 */ /* 0x000fe4000000001b */
[C---:B------:R-:W-:Y:S01]  /*4830*/  LEA R12, P6, R0.reuse, R15, 0x1 ;  /* 0x0000000f000c7211 */ /* 0x040fe200078c08ff */
[----:B------:R0:W-:Y:S03]  /*4840*/  @P3 STG.E.U16 desc[UR8][R10.64], R25 ;  /* 0x000000190a003986 */ /* 0x0001e6000c101508 */
[----:B------:R-:W-:Y:S01]  /*4850*/  LEA.HI.X.SX32 R13, R0, R17, 0x1, P6 ;  /* 0x00000011000d7211 */ /* 0x000fe200030f0eff */
[----:B------:R0:W-:Y:S04]  /*4860*/  @P2 STG.E.U16 desc[UR8][R2.64], R33 ;  /* 0x0000002102002986 */ /* 0x0001e8000c101508 */
[----:B------:R0:W-:Y:S01]  /*4870*/  @P1 STG.E.U16 desc[UR8][R8.64], R27 ;  /* 0x0000001b08001986 */ /* 0x0001e2000c101508 */
[----:B------:R-:W-:Y:S05]  /*4880*/  @!P0 EXIT ;  /* 0x000000000000894d */ /* 0x000fea0003800000 */
[----:B0-----:R-:W-:-:S05]  /*4890*/  PRMT R6, R35, 0x7632, R6 ;  /* 0x0000763223067816 */ /* 0x001fca0000000006 */
[----:B------:R-:W-:Y:S01]  /*48a0*/  STG.E.U16 desc[UR8][R12.64], R6 ;  /* 0x000000060c007986 */ /* 0x000fe2000c101508 */
[----:B------:R-:W-:Y:S05]  /*48b0*/  EXIT ;  /* 0x000000000000794d */ /* 0x000fea0003800000 */
.L_x_3:
[----:B------:R-:W-:-:S00]  /*48c0*/  BRA `(.L_x_3) ;  /* 0xfffffffc00fc7947 */ /* 0x000fc0000383ffff */
[----:B------:R-:W-:-:S00]  /*48d0*/  NOP ;  /* 0x0000000000007918 */ /* 0x000fc00000000000 */
        /* <DEDUP_REMOVED lines=10> */
.L_x_4:


//--------------------- .nv.shared.matmul_kernel  --------------------------
	.section	.nv.shared.matmul_kernel,"aw",@nobits
	.sectionflags	@""
	.align	16
	.zero		1024


//--------------------- .nv.shared.reserved.0     --------------------------
	.section	.nv.shared.reserved.0,"aw",@nobits
	.weak		__nv_reservedSMEM_offset_0_alias
	.size		__nv_reservedSMEM_offset_0_alias, 0, 0
	.other		__nv_reservedSMEM_offset_0_alias,@"STO_CUDA_RESERVED_SHARED STV_DEFAULT"
__nv_reservedSMEM_offset_0_alias:
	.zero		0


//--------------------- .nv.constant0.matmul_kernel --------------------------
	.section	.nv.constant0.matmul_kernel,"a",@progbits
	.sectionflags	@""
	.align	4
.nv.constant0.matmul_kernel:
	.zero		608


//--------------------- SYMBOLS --------------------------

	.type		.nv.reservedSmem.offset0,@object
	.size		.nv.reservedSmem.offset0,0x4
